// auto-generated by cutlass_sweep.gemm — config: {"arch": "sm_100", "cluster_m": 1, "cluster_n": 1, "dtype": "fp16", "dtype_b": "fp16", "layout": "nt", "stages": 4, "tile_k": 32, "tile_m": 128, "tile_n": 256}
#include "cutlass/cutlass.h"
#include "cutlass/gemm/collective/collective_builder.hpp"
#include "cutlass/gemm/device/gemm_universal_adapter.h"
#include "cutlass/gemm/kernel/gemm_universal.hpp"
#include "cutlass/epilogue/collective/collective_builder.hpp"

using ElemA = cutlass::half_t;
using ElemB = cutlass::half_t;
using ElemCD = cutlass::half_t;
using Acc  = float;
using TileShape    = cute::Shape<cute::_128, cute::_256, cute::_32>;
using ClusterShape = cute::Shape<cute::_1, cute::_1, cute::_1>;

using CollectiveEpilogue = typename cutlass::epilogue::collective::CollectiveBuilder<
    cutlass::arch::Sm100, cutlass::arch::OpClassTensorOp,
    TileShape, ClusterShape,
    cutlass::epilogue::collective::EpilogueTileAuto,
    Acc, Acc,
    ElemCD, cutlass::layout::RowMajor, 128 / cutlass::sizeof_bits<ElemCD>::value,
    ElemCD, cutlass::layout::RowMajor, 128 / cutlass::sizeof_bits<ElemCD>::value,
    cutlass::epilogue::collective::EpilogueScheduleAuto
  >::CollectiveOp;

using CollectiveMainloop = typename cutlass::gemm::collective::CollectiveBuilder<
    cutlass::arch::Sm100, cutlass::arch::OpClassTensorOp,
    ElemA, cutlass::layout::RowMajor, 128 / cutlass::sizeof_bits<ElemA>::value,
    ElemB, cutlass::layout::ColumnMajor, 128 / cutlass::sizeof_bits<ElemB>::value,
    Acc,
    TileShape, ClusterShape,
    cutlass::gemm::collective::StageCount<4>,
    cutlass::gemm::collective::KernelScheduleAuto
  >::CollectiveOp;

using GemmKernel = cutlass::gemm::kernel::GemmUniversal<
    cute::Shape<int,int,int,int>,
    CollectiveMainloop,
    CollectiveEpilogue
>;
using Gemm = cutlass::gemm::device::GemmUniversalAdapter<GemmKernel>;

// Force the device kernel symbol into the cubin without needing a host main.
auto* _anchor = &cutlass::device_kernel<GemmKernel>;


// ===== COMPILED SASS (sm_100a) =====

	.target	sm_100a

	.elftype	@"ET_EXEC"


//--------------------- .note.nv.tkinfo           --------------------------
	.section	.note.nv.tkinfo,"",@"SHT_NOTE"
	.sectionflags	@"SHF_NOTE_NV_TKINFO"
	.tkinfo
        /*0018*/ 	.word	0x00000002
        /*0030*/ 	.string	""
        /*0030*/ 	.string	"ptxas"
        /*0030*/ 	.string	"Cuda compilation tools, release 13.0, V13.0.88"
        /*0030*/ 	.string	"Build cuda_13.0.r13.0/compiler.36424714_0"
        /*0030*/ 	.string	"-arch sm_100a -m 64 "



//--------------------- .note.nv.cuinfo           --------------------------
	.section	.note.nv.cuinfo,"",@"SHT_NOTE"
	.sectionflags	@"SHF_NOTE_NV_CUINFO"
        /*0018*/ 	.short	0x0002
        /*001a*/ 	.short	0x0064
        /*001c*/ 	.short	0x0082
	.zero		2


//--------------------- .nv.info                  --------------------------
	.section	.nv.info,"",@"SHT_CUDA_INFO"
	.align	4


	//----- nvinfo : EIATTR_REGCOUNT
	.align		4
        /*0000*/ 	.byte	0x04, 0x2f
        /*0002*/ 	.short	(.L_19 - .L_18)
	.align		4
.L_18:
        /*0004*/ 	.word	index@(_ZN7cutlass13device_kernelINS_4gemm6kernel13GemmUniversalIN4cute5tupleIJiiiiEEENS1_10collective13CollectiveMmaINS1_35MainloopSm100TmaUmmaWarpSpecializedILi4ELi2ELi2ENS5_IJNS4_1CILi1EEESB_SB_EEEEENS5_IJNSA_ILi128EEENSA_ILi256EEENSA_ILi32EEEEEENS_6half_tENS5_IJlSB_lEEESI_SJ_NS4_8TiledMMAINS4_8MMA_AtomIJNS4_20SM100_MMA_F16BF16_SSISI_SI_fLi128ELi256ELNS4_4UMMA5MajorE0ELSO_0ELNSN_7ScaleInE0ELSP_0EEEEEENS4_6LayoutISC_NS5_IJNSA_ILi0EEEST_ST_EEEEENS5_IJNS4_10UnderscoreESW_SW_EEEEENS4_13SM90_TMA_LOADENS4_14ComposedLayoutINS4_7SwizzleILi2ELi4ELi3EEENS4_18smem_ptr_flag_bitsILi16EEENSS_INS5_IJNSA_ILi8EEESG_EEENS5_IJSG_SB_EEEEEEEvNS4_8identityESZ_S19_vS1A_EENS_8epilogue10collective18CollectiveEpilogueINS1C_23Sm100TmaWarpSpecializedILi4ELi2ELi64ELb1ELb0EEEJSH_NS5_IJNSS_ISE_SB_EENSS_INSA_ILi64EEESB_EEEEESI_SJ_SI_SJ_NS1C_6fusion15FusionCallbacksIS1G_NS1L_17LinearCombinationISI_fSI_fLNS_15FloatRoundStyleE2EEESH_S1K_JEEENS4_5SM1004TMEM4LOAD26SM100_TMEM_LOAD_32dp32b64xESZ_NS10_INS11_ILi3ELi4ELi3EEES14_NSS_INS5_IJS15_S1I_EEENS5_IJS1I_SB_EEEEEEENS4_39AutoVectorizingCopyWithAssumedAlignmentILi128EEENS4_14SM90_TMA_STOREES1Z_S21_S21_EEEvvEEEEvNT_6ParamsE)
        /*0008*/ 	.word	0x000000b9


	//----- nvinfo : EIATTR_FRAME_SIZE
	.align		4
.L_19:
        /*000c*/ 	.byte	0x04, 0x11
        /*000e*/ 	.short	(.L_21 - .L_20)
	.align		4
.L_20:
        /*0010*/ 	.word	index@($__internal_2_$__cuda_sm10x_tcgen05_guardrail_trap_unallocated_columns_being_dealloced)
        /*0014*/ 	.word	0x00000000


	//----- nvinfo : EIATTR_FRAME_SIZE
	.align		4
.L_21:
        /*0018*/ 	.byte	0x04, 0x11
        /*001a*/ 	.short	(.L_23 - .L_22)
	.align		4
.L_22:
        /*001c*/ 	.word	index@($__internal_1_$__cuda_sm10x_tcgen05_guardrail_trap_phase_invalid_during_alloc)
        /*0020*/ 	.word	0x00000000


	//----- nvinfo : EIATTR_FRAME_SIZE
	.align		4
.L_23:
        /*0024*/ 	.byte	0x04, 0x11
        /*0026*/ 	.short	(.L_25 - .L_24)
	.align		4
.L_24:
        /*0028*/ 	.word	index@($__internal_0_$__cuda_sm10x_tcgen05_guardrail_trap_col_being_dealloced_not_returned_by_alloc)
        /*002c*/ 	.word	0x00000000


	//----- nvinfo : EIATTR_FRAME_SIZE
	.align		4
.L_25:
        /*0030*/ 	.byte	0x04, 0x11
        /*0032*/ 	.short	(.L_27 - .L_26)
	.align		4
.L_26:
        /*0034*/ 	.word	index@(_ZN7cutlass13device_kernelINS_4gemm6kernel13GemmUniversalIN4cute5tupleIJiiiiEEENS1_10collective13CollectiveMmaINS1_35MainloopSm100TmaUmmaWarpSpecializedILi4ELi2ELi2ENS5_IJNS4_1CILi1EEESB_SB_EEEEENS5_IJNSA_ILi128EEENSA_ILi256EEENSA_ILi32EEEEEENS_6half_tENS5_IJlSB_lEEESI_SJ_NS4_8TiledMMAINS4_8MMA_AtomIJNS4_20SM100_MMA_F16BF16_SSISI_SI_fLi128ELi256ELNS4_4UMMA5MajorE0ELSO_0ELNSN_7ScaleInE0ELSP_0EEEEEENS4_6LayoutISC_NS5_IJNSA_ILi0EEEST_ST_EEEEENS5_IJNS4_10UnderscoreESW_SW_EEEEENS4_13SM90_TMA_LOADENS4_14ComposedLayoutINS4_7SwizzleILi2ELi4ELi3EEENS4_18smem_ptr_flag_bitsILi16EEENSS_INS5_IJNSA_ILi8EEESG_EEENS5_IJSG_SB_EEEEEEEvNS4_8identityESZ_S19_vS1A_EENS_8epilogue10collective18CollectiveEpilogueINS1C_23Sm100TmaWarpSpecializedILi4ELi2ELi64ELb1ELb0EEEJSH_NS5_IJNSS_ISE_SB_EENSS_INSA_ILi64EEESB_EEEEESI_SJ_SI_SJ_NS1C_6fusion15FusionCallbacksIS1G_NS1L_17LinearCombinationISI_fSI_fLNS_15FloatRoundStyleE2EEESH_S1K_JEEENS4_5SM1004TMEM4LOAD26SM100_TMEM_LOAD_32dp32b64xESZ_NS10_INS11_ILi3ELi4ELi3EEES14_NSS_INS5_IJS15_S1I_EEENS5_IJS1I_SB_EEEEEEENS4_39AutoVectorizingCopyWithAssumedAlignmentILi128EEENS4_14SM90_TMA_STOREES1Z_S21_S21_EEEvvEEEEvNT_6ParamsE)
        /*0038*/ 	.word	0x00000000


	//----- nvinfo : EIATTR_MIN_STACK_SIZE
	.align		4
.L_27:
        /*003c*/ 	.byte	0x04, 0x12
        /*003e*/ 	.short	(.L_29 - .L_28)
	.align		4
.L_28:
        /*0040*/ 	.word	index@(_ZN7cutlass13device_kernelINS_4gemm6kernel13GemmUniversalIN4cute5tupleIJiiiiEEENS1_10collective13CollectiveMmaINS1_35MainloopSm100TmaUmmaWarpSpecializedILi4ELi2ELi2ENS5_IJNS4_1CILi1EEESB_SB_EEEEENS5_IJNSA_ILi128EEENSA_ILi256EEENSA_ILi32EEEEEENS_6half_tENS5_IJlSB_lEEESI_SJ_NS4_8TiledMMAINS4_8MMA_AtomIJNS4_20SM100_MMA_F16BF16_SSISI_SI_fLi128ELi256ELNS4_4UMMA5MajorE0ELSO_0ELNSN_7ScaleInE0ELSP_0EEEEEENS4_6LayoutISC_NS5_IJNSA_ILi0EEEST_ST_EEEEENS5_IJNS4_10UnderscoreESW_SW_EEEEENS4_13SM90_TMA_LOADENS4_14ComposedLayoutINS4_7SwizzleILi2ELi4ELi3EEENS4_18smem_ptr_flag_bitsILi16EEENSS_INS5_IJNSA_ILi8EEESG_EEENS5_IJSG_SB_EEEEEEEvNS4_8identityESZ_S19_vS1A_EENS_8epilogue10collective18CollectiveEpilogueINS1C_23Sm100TmaWarpSpecializedILi4ELi2ELi64ELb1ELb0EEEJSH_NS5_IJNSS_ISE_SB_EENSS_INSA_ILi64EEESB_EEEEESI_SJ_SI_SJ_NS1C_6fusion15FusionCallbacksIS1G_NS1L_17LinearCombinationISI_fSI_fLNS_15FloatRoundStyleE2EEESH_S1K_JEEENS4_5SM1004TMEM4LOAD26SM100_TMEM_LOAD_32dp32b64xESZ_NS10_INS11_ILi3ELi4ELi3EEES14_NSS_INS5_IJS15_S1I_EEENS5_IJS1I_SB_EEEEEEENS4_39AutoVectorizingCopyWithAssumedAlignmentILi128EEENS4_14SM90_TMA_STOREES1Z_S21_S21_EEEvvEEEEvNT_6ParamsE)
        /*0044*/ 	.word	0x00000000
.L_29:


//--------------------- .nv.compat                --------------------------
	.section	.nv.compat,"",@"SHT_CUDA_COMPAT_INFO"
	.align	4
        /*0000*/ 	.byte	0x02, 0x09, 0x01, 0x00, 0x02, 0x02, 0x02, 0x00, 0x02, 0x05, 0x05, 0x00, 0x03, 0x07, 0x01, 0x01
        /*0010*/ 	.byte	0x02, 0x03, 0x01, 0x00, 0x02, 0x06, 0x01, 0x00, 0x04, 0x0b, 0x08, 0x00, 0x09, 0x00, 0x00, 0x00
        /*0020*/ 	.byte	0x00, 0x00, 0x00, 0x00


//--------------------- .nv.info._ZN7cutlass13device_kernelINS_4gemm6kernel13GemmUniversalIN4cute5tupleIJiiiiEEENS1_10collective13CollectiveMmaINS1_35MainloopSm100TmaUmmaWarpSpecializedILi4ELi2ELi2ENS5_IJNS4_1CILi1EEESB_SB_EEEEENS5_IJNSA_ILi128EEENSA_ILi256EEENSA_ILi32EEEEEENS_6half_tENS5_IJlSB_lEEESI_SJ_NS4_8TiledMMAINS4_8MMA_AtomIJNS4_20SM100_MMA_F16BF16_SSISI_SI_fLi128ELi256ELNS4_4UMMA5MajorE0ELSO_0ELNSN_7ScaleInE0ELSP_0EEEEEENS4_6LayoutISC_NS5_IJNSA_ILi0EEEST_ST_EEEEENS5_IJNS4_10UnderscoreESW_SW_EEEEENS4_13SM90_TMA_LOADENS4_14ComposedLayoutINS4_7SwizzleILi2ELi4ELi3EEENS4_18smem_ptr_flag_bitsILi16EEENSS_INS5_IJNSA_ILi8EEESG_EEENS5_IJSG_SB_EEEEEEEvNS4_8identityESZ_S19_vS1A_EENS_8epilogue10collective18CollectiveEpilogueINS1C_23Sm100TmaWarpSpecializedILi4ELi2ELi64ELb1ELb0EEEJSH_NS5_IJNSS_ISE_SB_EENSS_INSA_ILi64EEESB_EEEEESI_SJ_SI_SJ_NS1C_6fusion15FusionCallbacksIS1G_NS1L_17LinearCombinationISI_fSI_fLNS_15FloatRoundStyleE2EEESH_S1K_JEEENS4_5SM1004TMEM4LOAD26SM100_TMEM_LOAD_32dp32b64xESZ_NS10_INS11_ILi3ELi4ELi3EEES14_NSS_INS5_IJS15_S1I_EEENS5_IJS1I_SB_EEEEEEENS4_39AutoVectorizingCopyWithAssumedAlignmentILi128EEENS4_14SM90_TMA_STOREES1Z_S21_S21_EEEvvEEEEvNT_6ParamsE --------------------------
	.section	.nv.info._ZN7cutlass13device_kernelINS_4gemm6kernel13GemmUniversalIN4cute5tupleIJiiiiEEENS1_10collective13CollectiveMmaINS1_35MainloopSm100TmaUmmaWarpSpecializedILi4ELi2ELi2ENS5_IJNS4_1CILi1EEESB_SB_EEEEENS5_IJNSA_ILi128EEENSA_ILi256EEENSA_ILi32EEEEEENS_6half_tENS5_IJlSB_lEEESI_SJ_NS4_8TiledMMAINS4_8MMA_AtomIJNS4_20SM100_MMA_F16BF16_SSISI_SI_fLi128ELi256ELNS4_4UMMA5MajorE0ELSO_0ELNSN_7ScaleInE0ELSP_0EEEEEENS4_6LayoutISC_NS5_IJNSA_ILi0EEEST_ST_EEEEENS5_IJNS4_10UnderscoreESW_SW_EEEEENS4_13SM90_TMA_LOADENS4_14ComposedLayoutINS4_7SwizzleILi2ELi4ELi3EEENS4_18smem_ptr_flag_bitsILi16EEENSS_INS5_IJNSA_ILi8EEESG_EEENS5_IJSG_SB_EEEEEEEvNS4_8identityESZ_S19_vS1A_EENS_8epilogue10collective18CollectiveEpilogueINS1C_23Sm100TmaWarpSpecializedILi4ELi2ELi64ELb1ELb0EEEJSH_NS5_IJNSS_ISE_SB_EENSS_INSA_ILi64EEESB_EEEEESI_SJ_SI_SJ_NS1C_6fusion15FusionCallbacksIS1G_NS1L_17LinearCombinationISI_fSI_fLNS_15FloatRoundStyleE2EEESH_S1K_JEEENS4_5SM1004TMEM4LOAD26SM100_TMEM_LOAD_32dp32b64xESZ_NS10_INS11_ILi3ELi4ELi3EEES14_NSS_INS5_IJS15_S1I_EEENS5_IJS1I_SB_EEEEEEENS4_39AutoVectorizingCopyWithAssumedAlignmentILi128EEENS4_14SM90_TMA_STOREES1Z_S21_S21_EEEvvEEEEvNT_6ParamsE,"",@"SHT_CUDA_INFO"
	.sectionflags	@""
	.align	4


	//----- nvinfo : EIATTR_CUDA_API_VERSION
	.align		4
        /*0000*/ 	.byte	0x04, 0x37
        /*0002*/ 	.short	(.L_31 - .L_30)
.L_30:
        /*0004*/ 	.word	0x00000082


	//----- nvinfo : EIATTR_KPARAM_INFO
	.align		4
.L_31:
        /*0008*/ 	.byte	0x04, 0x17
        /*000a*/ 	.short	(.L_33 - .L_32)
.L_32:
        /*000c*/ 	.word	0x00000000
        /*0010*/ 	.short	0x0000
        /*0012*/ 	.short	0x0000
        /*0014*/ 	.byte	0x00, 0xf0, 0x01, 0x20


	//----- nvinfo : EIATTR_AT_ENTRY_FRAGMENTS
	.align		4
.L_33:
        /*0018*/ 	.byte	0x04, 0x4f
        /*001a*/ 	.short	(.L_35 - .L_34)


	//   ....[0]....
.L_34:
        /*001c*/ 	.word	0x00000006


	//----- nvinfo : EIATTR_RESERVED_SMEM_USED
	.align		4
.L_35:
        /*0020*/ 	.byte	0x01, 0x41
	.zero		2


	//----- nvinfo : EIATTR_SPARSE_MMA_MASK
	.align		4
        /*0024*/ 	.byte	0x03, 0x50
        /*0026*/ 	.short	0x0000


	//----- nvinfo : EIATTR_TCGEN05_1CTA_USED
	.align		4
        /*0028*/ 	.byte	0x01, 0x51
	.zero		2


	//----- nvinfo : EIATTR_MAXREG_COUNT
	.align		4
        /*002c*/ 	.byte	0x03, 0x1b
        /*002e*/ 	.short	0x00ff


	//----- nvinfo : EIATTR_NUM_BARRIERS
	.align		4
        /*0030*/ 	.byte	0x02, 0x4c
        /*0032*/ 	.byte	0x07
	.zero		1


	//----- nvinfo : EIATTR_EXTERNS
	.align		4
        /*0034*/ 	.byte	0x04, 0x0f
        /*0036*/ 	.short	(.L_37 - .L_36)


	//   ....[0]....
	.align		4
.L_36:
        /*0038*/ 	.word	index@(__assertfail)


	//----- nvinfo : EIATTR_MERCURY_ISA_VERSION
	.align		4
.L_37:
        /*003c*/ 	.byte	0x03, 0x5f
        /*003e*/ 	.short	0x0101


	//----- nvinfo : EIATTR_INT_WARP_WIDE_INSTR_OFFSETS
	.align		4
        /*0040*/ 	.byte	0x04, 0x31
        /*0042*/ 	.short	(.L_39 - .L_38)


	//   ....[0]....
.L_38:
        /*0044*/ 	.word	0x00001db0


	//   ....[1]....
        /*0048*/ 	.word	0x00003600


	//   ....[2]....
        /*004c*/ 	.word	0x00003620


	//   ....[3]....
        /*0050*/ 	.word	0x00003650


	//   ....[4]....
        /*0054*/ 	.word	0x00003f90


	//   ....[5]....
        /*0058*/ 	.word	0x00004000


	//   ....[6]....
        /*005c*/ 	.word	0x000040e0


	//   ....[7]....
        /*0060*/ 	.word	0x00004160


	//   ....[8]....
        /*0064*/ 	.word	0x00004270


	//   ....[9]....
        /*0068*/ 	.word	0x00004300


	//   ....[10]....
        /*006c*/ 	.word	0x000044e0


	//   ....[11]....
        /*0070*/ 	.word	0x00004640


	//----- nvinfo : EIATTR_COOP_GROUP_MASK_REGIDS
	.align		4
.L_39:
        /*0074*/ 	.byte	0x04, 0x29
        /*0076*/ 	.short	(.L_41 - .L_40)


	//   ....[0]....
.L_40:
        /*0078*/ 	.word	0xffffffff


	//   ....[1]....
        /*007c*/ 	.word	0xffffffff


	//   ....[2]....
        /*0080*/ 	.word	0xffffffff


	//   ....[3]....
        /*0084*/ 	.word	0xffffffff


	//   ....[4]....
        /*0088*/ 	.word	0xffffffff


	//   ....[5]....
        /*008c*/ 	.word	0xffffffff


	//   ....[6]....
        /*0090*/ 	.word	0xffffffff


	//   ....[7]....
        /*0094*/ 	.word	0xffffffff


	//   ....[8]....
        /*0098*/ 	.word	0xffffffff


	//   ....[9]....
        /*009c*/ 	.word	0xffffffff


	//   ....[10]....
        /*00a0*/ 	.word	0xffffffff


	//   ....[11]....
        /*00a4*/ 	.word	0xffffffff


	//   ....[12]....
        /*00a8*/ 	.word	0xffffffff


	//----- nvinfo : EIATTR_COOP_GROUP_INSTR_OFFSETS
	.align		4
.L_41:
        /*00ac*/ 	.byte	0x04, 0x28
        /*00ae*/ 	.short	(.L_43 - .L_42)


	//   ....[0]....
.L_42:
        /*00b0*/ 	.word	0x00000090


	//   ....[1]....
        /*00b4*/ 	.word	0x000004d0


	//   ....[2]....
        /*00b8*/ 	.word	0x00000640


	//   ....[3]....
        /*00bc*/ 	.word	0x000007e0


	//   ....[4]....
        /*00c0*/ 	.word	0x000008e0


	//   ....[5]....
        /*00c4*/ 	.word	0x00000a50


	//   ....[6]....
        /*00c8*/ 	.word	0x00000bb0


	//   ....[7]....
        /*00cc*/ 	.word	0x00001c90


	//   ....[8]....
        /*00d0*/ 	.word	0x00002a70


	//   ....[9]....
        /*00d4*/ 	.word	0x00002c80


	//   ....[10]....
        /*00d8*/ 	.word	0x00002cb0


	//   ....[11]....
        /*00dc*/ 	.word	0x000034e0


	//   ....[12]....
        /*00e0*/ 	.word	0x00003710


	//----- nvinfo : EIATTR_VRC_CTA_INIT_COUNT
	.align		4
.L_43:
        /*00e4*/ 	.byte	0x02, 0x4a
        /*00e6*/ 	.byte	0x80
	.zero		1


	//----- nvinfo : EIATTR_SYSCALL_OFFSETS
	.align		4
        /*00e8*/ 	.byte	0x04, 0x46
        /*00ea*/ 	.short	(.L_45 - .L_44)


	//   ....[0]....
.L_44:
        /*00ec*/ 	.word	0x000050f0


	//   ....[1]....
        /*00f0*/ 	.word	0x000051e0


	//   ....[2]....
        /*00f4*/ 	.word	0x00005b50


	//   ....[3]....
        /*00f8*/ 	.word	0x00007010


	//   ....[4]....
        /*00fc*/ 	.word	0x00008430


	//   ....[5]....
        /*0100*/ 	.word	0x00009840


	//----- nvinfo : EIATTR_MBARRIER_INSTR_OFFSETS
	.align		4
.L_45:
        /*0104*/ 	.byte	0x04, 0x39
        /*0106*/ 	.short	(.L_47 - .L_46)


	//   ....[0]....
.L_46:
        /*0108*/ 	.word	0x000005b0
        /*010c*/ 	.word	0x000000ff
        /*0110*/ 	.word	0x00000000
        /*0114*/ 	.short	0x0100
        /*0116*/ 	.byte	0x05
	.zero		1


	//   ....[1]....
        /*0118*/ 	.word	0x000005c0
        /*011c*/ 	.word	0x000000ff
        /*0120*/ 	.word	0x00000020
        /*0124*/ 	.short	0x0100
        /*0126*/ 	.byte	0x05
	.zero		1


	//   ....[2]....
        /*0128*/ 	.word	0x000005d0
        /*012c*/ 	.word	0x000000ff
        /*0130*/ 	.word	0x00000008
        /*0134*/ 	.short	0x0100
        /*0136*/ 	.byte	0x05
	.zero		1


	//   ....[3]....
        /*0138*/ 	.word	0x000005e0
        /*013c*/ 	.word	0x000000ff
        /*0140*/ 	.word	0x00000028
        /*0144*/ 	.short	0x0100
        /*0146*/ 	.byte	0x05
	.zero		1


	//   ....[4]....
        /*0148*/ 	.word	0x000005f0
        /*014c*/ 	.word	0x000000ff
        /*0150*/ 	.word	0x00000010
        /*0154*/ 	.short	0x0100
        /*0156*/ 	.byte	0x05
	.zero		1


	//   ....[5]....
        /*0158*/ 	.word	0x00000600
        /*015c*/ 	.word	0x000000ff
        /*0160*/ 	.word	0x00000030
        /*0164*/ 	.short	0x0100
        /*0166*/ 	.byte	0x05
	.zero		1


	//   ....[6]....
        /*0168*/ 	.word	0x00000610
        /*016c*/ 	.word	0x000000ff
        /*0170*/ 	.word	0x00000018
        /*0174*/ 	.short	0x0100
        /*0176*/ 	.byte	0x05
	.zero		1


	//   ....[7]....
        /*0178*/ 	.word	0x00000620
        /*017c*/ 	.word	0x000000ff
        /*0180*/ 	.word	0x00000038
        /*0184*/ 	.short	0x0100
        /*0186*/ 	.byte	0x05
	.zero		1


	//   ....[8]....
        /*0188*/ 	.word	0x00000750
        /*018c*/ 	.word	0x000000ff
        /*0190*/ 	.word	0x00000040
        /*0194*/ 	.short	0x0100
        /*0196*/ 	.byte	0x07
	.zero		1


	//   ....[9]....
        /*0198*/ 	.word	0x00000760
        /*019c*/ 	.word	0x000000ff
        /*01a0*/ 	.word	0x00000060
        /*01a4*/ 	.short	0x0100
        /*01a6*/ 	.byte	0x07
	.zero		1


	//   ....[10]....
        /*01a8*/ 	.word	0x00000770
        /*01ac*/ 	.word	0x000000ff
        /*01b0*/ 	.word	0x00000048
        /*01b4*/ 	.short	0x0100
        /*01b6*/ 	.byte	0x07
	.zero		1


	//   ....[11]....
        /*01b8*/ 	.word	0x00000780
        /*01bc*/ 	.word	0x000000ff
        /*01c0*/ 	.word	0x00000068
        /*01c4*/ 	.short	0x0100
        /*01c6*/ 	.byte	0x07
	.zero		1


	//   ....[12]....
        /*01c8*/ 	.word	0x00000790
        /*01cc*/ 	.word	0x000000ff
        /*01d0*/ 	.word	0x00000050
        /*01d4*/ 	.short	0x0100
        /*01d6*/ 	.byte	0x07
	.zero		1


	//   ....[13]....
        /*01d8*/ 	.word	0x000007a0
        /*01dc*/ 	.word	0x000000ff
        /*01e0*/ 	.word	0x00000070
        /*01e4*/ 	.short	0x0100
        /*01e6*/ 	.byte	0x07
	.zero		1


	//   ....[14]....
        /*01e8*/ 	.word	0x000007b0
        /*01ec*/ 	.word	0x000000ff
        /*01f0*/ 	.word	0x00000058
        /*01f4*/ 	.short	0x0100
        /*01f6*/ 	.byte	0x07
	.zero		1


	//   ....[15]....
        /*01f8*/ 	.word	0x000007c0
        /*01fc*/ 	.word	0x000000ff
        /*0200*/ 	.word	0x00000078
        /*0204*/ 	.short	0x0100
        /*0206*/ 	.byte	0x07
	.zero		1


	//   ....[16]....
        /*0208*/ 	.word	0x000008b0
        /*020c*/ 	.word	0x000000ff
        /*0210*/ 	.word	0x00000080
        /*0214*/ 	.short	0x0100
        /*0216*/ 	.byte	0x05
	.zero		1


	//   ....[17]....
        /*0218*/ 	.word	0x000008c0
        /*021c*/ 	.word	0x000000ff
        /*0220*/ 	.word	0x00000088
        /*0224*/ 	.short	0x0100
        /*0226*/ 	.byte	0x05
	.zero		1


	//   ....[18]....
        /*0228*/ 	.word	0x00000a00
        /*022c*/ 	.word	0x000000ff
        /*0230*/ 	.word	0x00000090
        /*0234*/ 	.short	0x0100
        /*0236*/ 	.byte	0x05
	.zero		1


	//   ....[19]....
        /*0238*/ 	.word	0x00000a10
        /*023c*/ 	.word	0x000000ff
        /*0240*/ 	.word	0x000000a0
        /*0244*/ 	.short	0x0100
        /*0246*/ 	.byte	0x05
	.zero		1


	//   ....[20]....
        /*0248*/ 	.word	0x00000a20
        /*024c*/ 	.word	0x000000ff
        /*0250*/ 	.word	0x00000098
        /*0254*/ 	.short	0x0100
        /*0256*/ 	.byte	0x05
	.zero		1


	//   ....[21]....
        /*0258*/ 	.word	0x00000a30
        /*025c*/ 	.word	0x000000ff
        /*0260*/ 	.word	0x000000a8
        /*0264*/ 	.short	0x0100
        /*0266*/ 	.byte	0x05
	.zero		1


	//   ....[22]....
        /*0268*/ 	.word	0x00000b60
        /*026c*/ 	.word	0x000000ff
        /*0270*/ 	.word	0x000000b0
        /*0274*/ 	.short	0x0100
        /*0276*/ 	.byte	0x07
	.zero		1


	//   ....[23]....
        /*0278*/ 	.word	0x00000b70
        /*027c*/ 	.word	0x000000ff
        /*0280*/ 	.word	0x000000c0
        /*0284*/ 	.short	0x0100
        /*0286*/ 	.byte	0x07
	.zero		1


	//   ....[24]....
        /*0288*/ 	.word	0x00000b80
        /*028c*/ 	.word	0x000000ff
        /*0290*/ 	.word	0x000000b8
        /*0294*/ 	.short	0x0100
        /*0296*/ 	.byte	0x07
	.zero		1


	//   ....[25]....
        /*0298*/ 	.word	0x00000b90
        /*029c*/ 	.word	0x000000ff
        /*02a0*/ 	.word	0x000000c8
        /*02a4*/ 	.short	0x0100
        /*02a6*/ 	.byte	0x07
	.zero		1


	//   ....[26]....
        /*02a8*/ 	.word	0x00000c80
        /*02ac*/ 	.word	0x000000ff
        /*02b0*/ 	.word	0x000000d0
        /*02b4*/ 	.short	0x0100
        /*02b6*/ 	.byte	0x05
	.zero		1


	//   ....[27]....
        /*02b8*/ 	.word	0x00000c90
        /*02bc*/ 	.word	0x000000ff
        /*02c0*/ 	.word	0x000000e0
        /*02c4*/ 	.short	0x0100
        /*02c6*/ 	.byte	0x05
	.zero		1


	//   ....[28]....
        /*02c8*/ 	.word	0x00000ca0
        /*02cc*/ 	.word	0x000000ff
        /*02d0*/ 	.word	0x000000d8
        /*02d4*/ 	.short	0x0100
        /*02d6*/ 	.byte	0x05
	.zero		1


	//   ....[29]....
        /*02d8*/ 	.word	0x00000cb0
        /*02dc*/ 	.word	0x000000ff
        /*02e0*/ 	.word	0x000000e8
        /*02e4*/ 	.short	0x0100
        /*02e6*/ 	.byte	0x05
	.zero		1


	//   ....[30]....
        /*02e8*/ 	.word	0x00001590
        /*02ec*/ 	.word	0x00000003
        /*02f0*/ 	.word	0x000000e0
        /*02f4*/ 	.short	0x010a
        /*02f6*/ 	.byte	0xff
	.zero		1


	//   ....[31]....
        /*02f8*/ 	.word	0x000015c0
        /*02fc*/ 	.word	0x00000003
        /*0300*/ 	.word	0x000000d0
        /*0304*/ 	.short	0x0101
        /*0306*/ 	.byte	0xff
	.zero		1


	//   ....[32]....
        /*0308*/ 	.word	0x00001690
        /*030c*/ 	.word	0x000000ff
        /*0310*/ 	.word	0x00000020
        /*0314*/ 	.short	0x010a
        /*0316*/ 	.byte	0x08
	.zero		1


	//   ....[33]....
        /*0318*/ 	.word	0x00001730
        /*031c*/ 	.word	0x000000ff
        /*0320*/ 	.word	0x00000020
        /*0324*/ 	.short	0x010a
        /*0326*/ 	.byte	0x21
	.zero		1


	//   ....[34]....
        /*0328*/ 	.word	0x00001880
        /*032c*/ 	.word	0x000000ff
        /*0330*/ 	.word	0x00000020
        /*0334*/ 	.short	0x010a
        /*0336*/ 	.byte	0x08
	.zero		1


	//   ....[35]....
        /*0338*/ 	.word	0x00001990
        /*033c*/ 	.word	0x000000ff
        /*0340*/ 	.word	0x00000088
        /*0344*/ 	.short	0x0101
        /*0346*/ 	.byte	0x04
	.zero		1


	//   ....[36]....
        /*0348*/ 	.word	0x000019b0
        /*034c*/ 	.word	0x000000ff
        /*0350*/ 	.word	0x00000020
        /*0354*/ 	.short	0x010a
        /*0356*/ 	.byte	0x08
	.zero		1


	//   ....[37]....
        /*0358*/ 	.word	0x00001a30
        /*035c*/ 	.word	0x000000ff
        /*0360*/ 	.word	0x00000020
        /*0364*/ 	.short	0x010a
        /*0366*/ 	.byte	0x11
	.zero		1


	//   ....[38]....
        /*0368*/ 	.word	0x00001b80
        /*036c*/ 	.word	0x000000ff
        /*0370*/ 	.word	0x00000020
        /*0374*/ 	.short	0x010a
        /*0376*/ 	.byte	0x08
	.zero		1


	//   ....[39]....
        /*0378*/ 	.word	0x00001cc0
        /*037c*/ 	.word	0x00000002
        /*0380*/ 	.word	0x00000090
        /*0384*/ 	.short	0x010a
        /*0386*/ 	.byte	0xff
	.zero		1


	//   ....[40]....
        /*0388*/ 	.word	0x00001d80
        /*038c*/ 	.word	0x00000002
        /*0390*/ 	.word	0x00000000
        /*0394*/ 	.short	0x0101
        /*0396*/ 	.byte	0xff
	.zero		1


	//   ....[41]....
        /*0398*/ 	.word	0x000022e0
        /*039c*/ 	.word	0x000000ff
        /*03a0*/ 	.word	0x00000000
        /*03a4*/ 	.short	0x010a
        /*03a6*/ 	.byte	0x05
	.zero		1


	//   ....[42]....
        /*03a8*/ 	.word	0x00002370
        /*03ac*/ 	.word	0x000000ff
        /*03b0*/ 	.word	0x00000000
        /*03b4*/ 	.short	0x010a
        /*03b6*/ 	.byte	0x05
	.zero		1


	//   ....[43]....
        /*03b8*/ 	.word	0x00002400
        /*03bc*/ 	.word	0x000000ff
        /*03c0*/ 	.word	0x00000000
        /*03c4*/ 	.short	0x010a
        /*03c6*/ 	.byte	0x05
	.zero		1


	//   ....[44]....
        /*03c8*/ 	.word	0x000024a0
        /*03cc*/ 	.word	0x00000000
        /*03d0*/ 	.word	0x00000000
        /*03d4*/ 	.short	0x010a
        /*03d6*/ 	.byte	0xff
	.zero		1


	//   ....[45]....
        /*03d8*/ 	.word	0x000025c0
        /*03dc*/ 	.word	0x00000000
        /*03e0*/ 	.word	0x000000d0
        /*03e4*/ 	.short	0x010a
        /*03e6*/ 	.byte	0xff
	.zero		1


	//   ....[46]....
        /*03e8*/ 	.word	0x00002620
        /*03ec*/ 	.word	0x00000004
        /*03f0*/ 	.word	0x00000000
        /*03f4*/ 	.short	0x0101
        /*03f6*/ 	.byte	0xff
	.zero		1


	//   ....[47]....
        /*03f8*/ 	.word	0x00002640
        /*03fc*/ 	.word	0x000000ff
        /*0400*/ 	.word	0x000000a0
        /*0404*/ 	.short	0x010a
        /*0406*/ 	.byte	0x05
	.zero		1


	//   ....[48]....
        /*0408*/ 	.word	0x00002760
        /*040c*/ 	.word	0x00000000
        /*0410*/ 	.word	0x00000090
        /*0414*/ 	.short	0x010a
        /*0416*/ 	.byte	0xff
	.zero		1


	//   ....[49]....
        /*0418*/ 	.word	0x00002870
        /*041c*/ 	.word	0x00000000
        /*0420*/ 	.word	0x00000000
        /*0424*/ 	.short	0x0101
        /*0426*/ 	.byte	0xff
	.zero		1


	//   ....[50]....
        /*0428*/ 	.word	0x00002900
        /*042c*/ 	.word	0x000000ff
        /*0430*/ 	.word	0x000000a0
        /*0434*/ 	.short	0x0106
        /*0436*/ 	.byte	0x05
	.zero		1


	//   ....[51]....
        /*0438*/ 	.word	0x00002920
        /*043c*/ 	.word	0x000000ff
        /*0440*/ 	.word	0x000000a0
        /*0444*/ 	.short	0x010a
        /*0446*/ 	.byte	0x05
	.zero		1


	//   ....[52]....
        /*0448*/ 	.word	0x000029b0
        /*044c*/ 	.word	0x000000ff
        /*0450*/ 	.word	0x000000a0
        /*0454*/ 	.short	0x0106
        /*0456*/ 	.byte	0x04
	.zero		1


	//   ....[53]....
        /*0458*/ 	.word	0x000029f0
        /*045c*/ 	.word	0x00000000
        /*0460*/ 	.word	0x000000a0
        /*0464*/ 	.short	0x010a
        /*0466*/ 	.byte	0xff
	.zero		1


	//   ....[54]....
        /*0468*/ 	.word	0x00002ef0
        /*046c*/ 	.word	0x00000000
        /*0470*/ 	.word	0x00000090
        /*0474*/ 	.short	0x010a
        /*0476*/ 	.byte	0xff
	.zero		1


	//   ....[55]....
        /*0478*/ 	.word	0x00003000
        /*047c*/ 	.word	0x00000003
        /*0480*/ 	.word	0x00000000
        /*0484*/ 	.short	0x0101
        /*0486*/ 	.byte	0xff
	.zero		1


	//   ....[56]....
        /*0488*/ 	.word	0x00003010
        /*048c*/ 	.word	0x000000ff
        /*0490*/ 	.word	0x00000000
        /*0494*/ 	.short	0x010a
        /*0496*/ 	.byte	0x04
	.zero		1


	//   ....[57]....
        /*0498*/ 	.word	0x00003030
        /*049c*/ 	.word	0x000000ff
        /*04a0*/ 	.word	0x000000c0
        /*04a4*/ 	.short	0x010a
        /*04a6*/ 	.byte	0x08
	.zero		1


	//   ....[58]....
        /*04a8*/ 	.word	0x00003100
        /*04ac*/ 	.word	0x000000ff
        /*04b0*/ 	.word	0x00000000
        /*04b4*/ 	.short	0x010a
        /*04b6*/ 	.byte	0x07
	.zero		1


	//   ....[59]....
        /*04b8*/ 	.word	0x00003240
        /*04bc*/ 	.word	0x000000ff
        /*04c0*/ 	.word	0x00000000
        /*04c4*/ 	.short	0x010a
        /*04c6*/ 	.byte	0x04
	.zero		1


	//   ....[60]....
        /*04c8*/ 	.word	0x00003430
        /*04cc*/ 	.word	0x000000ff
        /*04d0*/ 	.word	0x00000000
        /*04d4*/ 	.short	0x010a
        /*04d6*/ 	.byte	0x05
	.zero		1


	//   ....[61]....
        /*04d8*/ 	.word	0x000034c0
        /*04dc*/ 	.word	0x000000ff
        /*04e0*/ 	.word	0x00000000
        /*04e4*/ 	.short	0x010a
        /*04e6*/ 	.byte	0x07
	.zero		1


	//   ....[62]....
        /*04e8*/ 	.word	0x00003940
        /*04ec*/ 	.word	0x00000000
        /*04f0*/ 	.word	0x00000090
        /*04f4*/ 	.short	0x010a
        /*04f6*/ 	.byte	0xff
	.zero		1


	//   ....[63]....
        /*04f8*/ 	.word	0x00003a00
        /*04fc*/ 	.word	0x00000000
        /*0500*/ 	.word	0x00000000
        /*0504*/ 	.short	0x0101
        /*0506*/ 	.byte	0xff
	.zero		1


	//   ....[64]....
        /*0508*/ 	.word	0x00003d20
        /*050c*/ 	.word	0x000000ff
        /*0510*/ 	.word	0x00000088
        /*0514*/ 	.short	0x010a
        /*0516*/ 	.byte	0x07
	.zero		1


	//   ....[65]....
        /*0518*/ 	.word	0x00003f10
        /*051c*/ 	.word	0x000000ff
        /*0520*/ 	.word	0x00000060
        /*0524*/ 	.short	0x010a
        /*0526*/ 	.byte	0x07
	.zero		1


	//   ....[66]....
        /*0528*/ 	.word	0x00004080
        /*052c*/ 	.word	0x000000ff
        /*0530*/ 	.word	0x00000040
        /*0534*/ 	.short	0x010b
        /*0536*/ 	.byte	0x07
	.zero		1


	//   ....[67]....
        /*0538*/ 	.word	0x00004090
        /*053c*/ 	.word	0x000000ff
        /*0540*/ 	.word	0x00000000
        /*0544*/ 	.short	0x0101
        /*0546*/ 	.byte	0x08
	.zero		1


	//   ....[68]....
        /*0548*/ 	.word	0x000040b0
        /*054c*/ 	.word	0x000000ff
        /*0550*/ 	.word	0x00000068
        /*0554*/ 	.short	0x010a
        /*0556*/ 	.byte	0x07
	.zero		1


	//   ....[69]....
        /*0558*/ 	.word	0x00004210
        /*055c*/ 	.word	0x000000ff
        /*0560*/ 	.word	0x00000048
        /*0564*/ 	.short	0x010b
        /*0566*/ 	.byte	0x07
	.zero		1


	//   ....[70]....
        /*0568*/ 	.word	0x00004220
        /*056c*/ 	.word	0x000000ff
        /*0570*/ 	.word	0x00000000
        /*0574*/ 	.short	0x0101
        /*0576*/ 	.byte	0x08
	.zero		1


	//   ....[71]....
        /*0578*/ 	.word	0x00004230
        /*057c*/ 	.word	0x000000ff
        /*0580*/ 	.word	0x00000070
        /*0584*/ 	.short	0x010a
        /*0586*/ 	.byte	0x07
	.zero		1


	//   ....[72]....
        /*0588*/ 	.word	0x000043d0
        /*058c*/ 	.word	0x000000ff
        /*0590*/ 	.word	0x00000050
        /*0594*/ 	.short	0x010b
        /*0596*/ 	.byte	0x07
	.zero		1


	//   ....[73]....
        /*0598*/ 	.word	0x00004440
        /*059c*/ 	.word	0x000000ff
        /*05a0*/ 	.word	0x00000000
        /*05a4*/ 	.short	0x0101
        /*05a6*/ 	.byte	0x08
	.zero		1


	//   ....[74]....
        /*05a8*/ 	.word	0x00004470
        /*05ac*/ 	.word	0x000000ff
        /*05b0*/ 	.word	0x00000078
        /*05b4*/ 	.short	0x010a
        /*05b6*/ 	.byte	0x07
	.zero		1


	//   ....[75]....
        /*05b8*/ 	.word	0x00004680
        /*05bc*/ 	.word	0x000000ff
        /*05c0*/ 	.word	0x00000058
        /*05c4*/ 	.short	0x010b
        /*05c6*/ 	.byte	0x07
	.zero		1


	//   ....[76]....
        /*05c8*/ 	.word	0x000046a0
        /*05cc*/ 	.word	0x000000ff
        /*05d0*/ 	.word	0x00000000
        /*05d4*/ 	.short	0x0101
        /*05d6*/ 	.byte	0x0d
	.zero		1


	//   ....[77]....
        /*05d8*/ 	.word	0x000046d0
        /*05dc*/ 	.word	0x000000ff
        /*05e0*/ 	.word	0x00000060
        /*05e4*/ 	.short	0x010a
        /*05e6*/ 	.byte	0x07
	.zero		1


	//   ....[78]....
        /*05e8*/ 	.word	0x000046f0
        /*05ec*/ 	.word	0x000000ff
        /*05f0*/ 	.word	0x00000068
        /*05f4*/ 	.short	0x010a
        /*05f6*/ 	.byte	0x07
	.zero		1


	//   ....[79]....
        /*05f8*/ 	.word	0x00004710
        /*05fc*/ 	.word	0x000000ff
        /*0600*/ 	.word	0x00000070
        /*0604*/ 	.short	0x010a
        /*0606*/ 	.byte	0x07
	.zero		1


	//   ....[80]....
        /*0608*/ 	.word	0x00004750
        /*060c*/ 	.word	0x00000000
        /*0610*/ 	.word	0x00000078
        /*0614*/ 	.short	0x010a
        /*0616*/ 	.byte	0xff
	.zero		1


	//   ....[81]....
        /*0618*/ 	.word	0x00004ab0
        /*061c*/ 	.word	0x00000000
        /*0620*/ 	.word	0x00000090
        /*0624*/ 	.short	0x010a
        /*0626*/ 	.byte	0xff
	.zero		1


	//   ....[82]....
        /*0628*/ 	.word	0x00004bc0
        /*062c*/ 	.word	0x00000000
        /*0630*/ 	.word	0x00000000
        /*0634*/ 	.short	0x0101
        /*0636*/ 	.byte	0xff
	.zero		1


	//   ....[83]....
        /*0638*/ 	.word	0x00005670
        /*063c*/ 	.word	0x000000ff
        /*0640*/ 	.word	0x00000040
        /*0644*/ 	.short	0x010a
        /*0646*/ 	.byte	0x30
	.zero		1


	//   ....[84]....
        /*0648*/ 	.word	0x00005730
        /*064c*/ 	.word	0x00000057
        /*0650*/ 	.word	0x000000b0
        /*0654*/ 	.short	0x010a
        /*0656*/ 	.byte	0xff
	.zero		1


	//   ....[85]....
        /*0658*/ 	.word	0x00005860
        /*065c*/ 	.word	0x000000ff
        /*0660*/ 	.word	0x00000040
        /*0664*/ 	.short	0x010a
        /*0666*/ 	.byte	0x30
	.zero		1


	//   ....[86]....
        /*0668*/ 	.word	0x00005a30
        /*066c*/ 	.word	0x00000057
        /*0670*/ 	.word	0x000000b0
        /*0674*/ 	.short	0x010a
        /*0676*/ 	.byte	0xff
	.zero		1


	//   ....[87]....
        /*0678*/ 	.word	0x00006cb0
        /*067c*/ 	.word	0x00000000
        /*0680*/ 	.word	0x00000000
        /*0684*/ 	.short	0x0101
        /*0686*/ 	.byte	0xff
	.zero		1


	//   ....[88]....
        /*0688*/ 	.word	0x00006cc0
        /*068c*/ 	.word	0x00000003
        /*0690*/ 	.word	0x00000040
        /*0694*/ 	.short	0x010a
        /*0696*/ 	.byte	0xff
	.zero		1


	//   ....[89]....
        /*0698*/ 	.word	0x00006da0
        /*069c*/ 	.word	0x00000003
        /*06a0*/ 	.word	0x00000040
        /*06a4*/ 	.short	0x010a
        /*06a6*/ 	.byte	0xff
	.zero		1


	//   ....[90]....
        /*06a8*/ 	.word	0x000080d0
        /*06ac*/ 	.word	0x00000055
        /*06b0*/ 	.word	0x00000000
        /*06b4*/ 	.short	0x0101
        /*06b6*/ 	.byte	0xff
	.zero		1


	//   ....[91]....
        /*06b8*/ 	.word	0x000080f0
        /*06bc*/ 	.word	0x00000000
        /*06c0*/ 	.word	0x00000040
        /*06c4*/ 	.short	0x010a
        /*06c6*/ 	.byte	0xff
	.zero		1


	//   ....[92]....
        /*06c8*/ 	.word	0x000081c0
        /*06cc*/ 	.word	0x00000000
        /*06d0*/ 	.word	0x00000040
        /*06d4*/ 	.short	0x010a
        /*06d6*/ 	.byte	0xff
	.zero		1


	//   ....[93]....
        /*06d8*/ 	.word	0x000094f0
        /*06dc*/ 	.word	0x00000054
        /*06e0*/ 	.word	0x00000000
        /*06e4*/ 	.short	0x0101
        /*06e6*/ 	.byte	0xff
	.zero		1


	//   ....[94]....
        /*06e8*/ 	.word	0x00009510
        /*06ec*/ 	.word	0x00000003
        /*06f0*/ 	.word	0x00000040
        /*06f4*/ 	.short	0x010a
        /*06f6*/ 	.byte	0xff
	.zero		1


	//   ....[95]....
        /*06f8*/ 	.word	0x000095e0
        /*06fc*/ 	.word	0x00000003
        /*0700*/ 	.word	0x00000040
        /*0704*/ 	.short	0x010a
        /*0706*/ 	.byte	0xff
	.zero		1


	//   ....[96]....
        /*0708*/ 	.word	0x000099a0
        /*070c*/ 	.word	0x000000ff
        /*0710*/ 	.word	0x00000000
        /*0714*/ 	.short	0x0101
        /*0716*/ 	.byte	0x05
	.zero		1


	//   ....[97]....
        /*0718*/ 	.word	0x0000a960
        /*071c*/ 	.word	0x00000000
        /*0720*/ 	.word	0x00000000
        /*0724*/ 	.short	0x0101
        /*0726*/ 	.byte	0xff
	.zero		1


	//   ....[98]....
        /*0728*/ 	.word	0x0000abd0
        /*072c*/ 	.word	0x000000ff
        /*0730*/ 	.word	0x00000000
        /*0734*/ 	.short	0x0101
        /*0736*/ 	.byte	0x04
	.zero		1


	//   ....[99]....
        /*0738*/ 	.word	0x0000abf0
        /*073c*/ 	.word	0x00000003
        /*0740*/ 	.word	0x000000e0
        /*0744*/ 	.short	0x010a
        /*0746*/ 	.byte	0xff
	.zero		1


	//   ....[100]....
        /*0748*/ 	.word	0x0000ac50
        /*074c*/ 	.word	0x00000002
        /*0750*/ 	.word	0x00000020
        /*0754*/ 	.short	0x010a
        /*0756*/ 	.byte	0xff
	.zero		1


	//   ....[101]....
        /*0758*/ 	.word	0x0000acb0
        /*075c*/ 	.word	0x00000002
        /*0760*/ 	.word	0x00000020
        /*0764*/ 	.short	0x010a
        /*0766*/ 	.byte	0xff
	.zero		1


	//   ....[102]....
        /*0768*/ 	.word	0x0000ad00
        /*076c*/ 	.word	0x00000002
        /*0770*/ 	.word	0x00000090
        /*0774*/ 	.short	0x010a
        /*0776*/ 	.byte	0xff
	.zero		1


	//   ....[103]....
        /*0778*/ 	.word	0x0000ad60
        /*077c*/ 	.word	0x00000000
        /*0780*/ 	.word	0x00000000
        /*0784*/ 	.short	0x010a
        /*0786*/ 	.byte	0xff
	.zero		1


	//   ....[104]....
        /*0788*/ 	.word	0x0000adc0
        /*078c*/ 	.word	0x00000000
        /*0790*/ 	.word	0x00000000
        /*0794*/ 	.short	0x010a
        /*0796*/ 	.byte	0xff
	.zero		1


	//   ....[105]....
        /*0798*/ 	.word	0x0000ae20
        /*079c*/ 	.word	0x00000000
        /*07a0*/ 	.word	0x00000000
        /*07a4*/ 	.short	0x010a
        /*07a6*/ 	.byte	0xff
	.zero		1


	//   ....[106]....
        /*07a8*/ 	.word	0x0000ae70
        /*07ac*/ 	.word	0x00000000
        /*07b0*/ 	.word	0x000000d0
        /*07b4*/ 	.short	0x010a
        /*07b6*/ 	.byte	0xff
	.zero		1


	//   ....[107]....
        /*07b8*/ 	.word	0x0000aed0
        /*07bc*/ 	.word	0x00000000
        /*07c0*/ 	.word	0x000000a0
        /*07c4*/ 	.short	0x010a
        /*07c6*/ 	.byte	0xff
	.zero		1


	//   ....[108]....
        /*07c8*/ 	.word	0x0000af20
        /*07cc*/ 	.word	0x00000000
        /*07d0*/ 	.word	0x00000090
        /*07d4*/ 	.short	0x010a
        /*07d6*/ 	.byte	0xff
	.zero		1


	//   ....[109]....
        /*07d8*/ 	.word	0x0000af80
        /*07dc*/ 	.word	0x00000000
        /*07e0*/ 	.word	0x000000a0
        /*07e4*/ 	.short	0x010a
        /*07e6*/ 	.byte	0xff
	.zero		1


	//   ....[110]....
        /*07e8*/ 	.word	0x0000afd0
        /*07ec*/ 	.word	0x00000000
        /*07f0*/ 	.word	0x00000090
        /*07f4*/ 	.short	0x010a
        /*07f6*/ 	.byte	0xff
	.zero		1


	//   ....[111]....
        /*07f8*/ 	.word	0x0000b030
        /*07fc*/ 	.word	0x00000003
        /*0800*/ 	.word	0x000000c0
        /*0804*/ 	.short	0x010a
        /*0806*/ 	.byte	0xff
	.zero		1


	//   ....[112]....
        /*0808*/ 	.word	0x0000b090
        /*080c*/ 	.word	0x00000000
        /*0810*/ 	.word	0x00000000
        /*0814*/ 	.short	0x010a
        /*0816*/ 	.byte	0xff
	.zero		1


	//   ....[113]....
        /*0818*/ 	.word	0x0000b0f0
        /*081c*/ 	.word	0x00000000
        /*0820*/ 	.word	0x00000000
        /*0824*/ 	.short	0x010a
        /*0826*/ 	.byte	0xff
	.zero		1


	//   ....[114]....
        /*0828*/ 	.word	0x0000b150
        /*082c*/ 	.word	0x00000000
        /*0830*/ 	.word	0x00000000
        /*0834*/ 	.short	0x010a
        /*0836*/ 	.byte	0xff
	.zero		1


	//   ....[115]....
        /*0838*/ 	.word	0x0000b1a0
        /*083c*/ 	.word	0x00000000
        /*0840*/ 	.word	0x00000090
        /*0844*/ 	.short	0x010a
        /*0846*/ 	.byte	0xff
	.zero		1


	//   ....[116]....
        /*0848*/ 	.word	0x0000b200
        /*084c*/ 	.word	0x00000000
        /*0850*/ 	.word	0x00000088
        /*0854*/ 	.short	0x010a
        /*0856*/ 	.byte	0xff
	.zero		1


	//   ....[117]....
        /*0858*/ 	.word	0x0000b260
        /*085c*/ 	.word	0x00000003
        /*0860*/ 	.word	0x00000060
        /*0864*/ 	.short	0x010a
        /*0866*/ 	.byte	0xff
	.zero		1


	//   ....[118]....
        /*0868*/ 	.word	0x0000b2c0
        /*086c*/ 	.word	0x00000003
        /*0870*/ 	.word	0x00000068
        /*0874*/ 	.short	0x010a
        /*0876*/ 	.byte	0xff
	.zero		1


	//   ....[119]....
        /*0878*/ 	.word	0x0000b320
        /*087c*/ 	.word	0x00000003
        /*0880*/ 	.word	0x00000070
        /*0884*/ 	.short	0x010a
        /*0886*/ 	.byte	0xff
	.zero		1


	//   ....[120]....
        /*0888*/ 	.word	0x0000b380
        /*088c*/ 	.word	0x00000003
        /*0890*/ 	.word	0x00000078
        /*0894*/ 	.short	0x010a
        /*0896*/ 	.byte	0xff
	.zero		1


	//   ....[121]....
        /*0898*/ 	.word	0x0000b3e0
        /*089c*/ 	.word	0x00000000
        /*08a0*/ 	.word	0x00000060
        /*08a4*/ 	.short	0x010a
        /*08a6*/ 	.byte	0xff
	.zero		1


	//   ....[122]....
        /*08a8*/ 	.word	0x0000b440
        /*08ac*/ 	.word	0x00000000
        /*08b0*/ 	.word	0x00000068
        /*08b4*/ 	.short	0x010a
        /*08b6*/ 	.byte	0xff
	.zero		1


	//   ....[123]....
        /*08b8*/ 	.word	0x0000b4a0
        /*08bc*/ 	.word	0x00000000
        /*08c0*/ 	.word	0x00000070
        /*08c4*/ 	.short	0x010a
        /*08c6*/ 	.byte	0xff
	.zero		1


	//   ....[124]....
        /*08c8*/ 	.word	0x0000b4f0
        /*08cc*/ 	.word	0x00000000
        /*08d0*/ 	.word	0x00000090
        /*08d4*/ 	.short	0x010a
        /*08d6*/ 	.byte	0xff
	.zero		1


	//   ....[125]....
        /*08d8*/ 	.word	0x0000b550
        /*08dc*/ 	.word	0x00000003
        /*08e0*/ 	.word	0x00000040
        /*08e4*/ 	.short	0x010a
        /*08e6*/ 	.byte	0xff
	.zero		1


	//   ....[126]....
        /*08e8*/ 	.word	0x0000b5a0
        /*08ec*/ 	.word	0x00000057
        /*08f0*/ 	.word	0x000000b0
        /*08f4*/ 	.short	0x010a
        /*08f6*/ 	.byte	0xff
	.zero		1


	//   ....[127]....
        /*08f8*/ 	.word	0x0000b5f0
        /*08fc*/ 	.word	0x00000003
        /*0900*/ 	.word	0x00000040
        /*0904*/ 	.short	0x010a
        /*0906*/ 	.byte	0xff
	.zero		1


	//   ....[128]....
        /*0908*/ 	.word	0x0000b640
        /*090c*/ 	.word	0x00000000
        /*0910*/ 	.word	0x00000040
        /*0914*/ 	.short	0x010a
        /*0916*/ 	.byte	0xff
	.zero		1


	//   ....[129]....
        /*0918*/ 	.word	0x0000b690
        /*091c*/ 	.word	0x00000003
        /*0920*/ 	.word	0x00000040
        /*0924*/ 	.short	0x010a
        /*0926*/ 	.byte	0xff
	.zero		1


	//----- nvinfo : EIATTR_NUM_MBARRIERS
	.align		4
.L_47:
        /*0928*/ 	.byte	0x03, 0x38
        /*092a*/ 	.short	0x001e


	//----- nvinfo : EIATTR_EXIT_INSTR_OFFSETS
	.align		4
        /*092c*/ 	.byte	0x04, 0x1c
        /*092e*/ 	.short	(.L_49 - .L_48)


	//   ....[0]....
.L_48:
        /*0930*/ 	.word	0x000024d0


	//   ....[1]....
        /*0934*/ 	.word	0x000029c0


	//   ....[2]....
        /*0938*/ 	.word	0x00002a20


	//   ....[3]....
        /*093c*/ 	.word	0x00003720


	//   ....[4]....
        /*0940*/ 	.word	0x00004780


	//   ....[5]....
        /*0944*/ 	.word	0x000047c0


	//   ....[6]....
        /*0948*/ 	.word	0x0000aac0


	//   ....[7]....
        /*094c*/ 	.word	0x0000ab40


	//   ....[8]....
        /*0950*/ 	.word	0x0000ab70


	//   ....[9]....
        /*0954*/ 	.word	0x0000abe0


	//----- nvinfo : EIATTR_MAX_THREADS
	.align		4
.L_49:
        /*0958*/ 	.byte	0x04, 0x05
        /*095a*/ 	.short	(.L_51 - .L_50)
.L_50:
        /*095c*/ 	.word	0x00000100
        /*0960*/ 	.word	0x00000001
        /*0964*/ 	.word	0x00000001


	//----- nvinfo : EIATTR_CRS_STACK_SIZE
	.align		4
.L_51:
        /*0968*/ 	.byte	0x04, 0x1e
        /*096a*/ 	.short	(.L_53 - .L_52)
.L_52:
        /*096c*/ 	.word	0x00000000


	//----- nvinfo : EIATTR_CBANK_PARAM_SIZE
	.align		4
.L_53:
        /*0970*/ 	.byte	0x03, 0x19
        /*0972*/ 	.short	0x0800


	//----- nvinfo : EIATTR_PARAM_CBANK
	.align		4
        /*0974*/ 	.byte	0x04, 0x0a
        /*0976*/ 	.short	(.L_55 - .L_54)
	.align		4
.L_54:
        /*0978*/ 	.word	index@(.nv.constant0._ZN7cutlass13device_kernelINS_4gemm6kernel13GemmUniversalIN4cute5tupleIJiiiiEEENS1_10collective13CollectiveMmaINS1_35MainloopSm100TmaUmmaWarpSpecializedILi4ELi2ELi2ENS5_IJNS4_1CILi1EEESB_SB_EEEEENS5_IJNSA_ILi128EEENSA_ILi256EEENSA_ILi32EEEEEENS_6half_tENS5_IJlSB_lEEESI_SJ_NS4_8TiledMMAINS4_8MMA_AtomIJNS4_20SM100_MMA_F16BF16_SSISI_SI_fLi128ELi256ELNS4_4UMMA5MajorE0ELSO_0ELNSN_7ScaleInE0ELSP_0EEEEEENS4_6LayoutISC_NS5_IJNSA_ILi0EEEST_ST_EEEEENS5_IJNS4_10UnderscoreESW_SW_EEEEENS4_13SM90_TMA_LOADENS4_14ComposedLayoutINS4_7SwizzleILi2ELi4ELi3EEENS4_18smem_ptr_flag_bitsILi16EEENSS_INS5_IJNSA_ILi8EEESG_EEENS5_IJSG_SB_EEEEEEEvNS4_8identityESZ_S19_vS1A_EENS_8epilogue10collective18CollectiveEpilogueINS1C_23Sm100TmaWarpSpecializedILi4ELi2ELi64ELb1ELb0EEEJSH_NS5_IJNSS_ISE_SB_EENSS_INSA_ILi64EEESB_EEEEESI_SJ_SI_SJ_NS1C_6fusion15FusionCallbacksIS1G_NS1L_17LinearCombinationISI_fSI_fLNS_15FloatRoundStyleE2EEESH_S1K_JEEENS4_5SM1004TMEM4LOAD26SM100_TMEM_LOAD_32dp32b64xESZ_NS10_INS11_ILi3ELi4ELi3EEES14_NSS_INS5_IJS15_S1I_EEENS5_IJS1I_SB_EEEEEEENS4_39AutoVectorizingCopyWithAssumedAlignmentILi128EEENS4_14SM90_TMA_STOREES1Z_S21_S21_EEEvvEEEEvNT_6ParamsE)
        /*097c*/ 	.short	0x0380
        /*097e*/ 	.short	0x0800


	//----- nvinfo : EIATTR_SW_WAR
	.align		4
.L_55:
        /*0980*/ 	.byte	0x04, 0x36
        /*0982*/ 	.short	(.L_57 - .L_56)
.L_56:
        /*0984*/ 	.word	0x00000008
.L_57:


//--------------------- .nv.callgraph             --------------------------
	.section	.nv.callgraph,"",@"SHT_CUDA_CALLGRAPH"
	.align	4
	.sectionentsize	8
	.align		4
        /*0000*/ 	.word	0x00000000
	.align		4
        /*0004*/ 	.word	0xffffffff
	.align		4
        /*0008*/ 	.word	index@(_ZN7cutlass13device_kernelINS_4gemm6kernel13GemmUniversalIN4cute5tupleIJiiiiEEENS1_10collective13CollectiveMmaINS1_35MainloopSm100TmaUmmaWarpSpecializedILi4ELi2ELi2ENS5_IJNS4_1CILi1EEESB_SB_EEEEENS5_IJNSA_ILi128EEENSA_ILi256EEENSA_ILi32EEEEEENS_6half_tENS5_IJlSB_lEEESI_SJ_NS4_8TiledMMAINS4_8MMA_AtomIJNS4_20SM100_MMA_F16BF16_SSISI_SI_fLi128ELi256ELNS4_4UMMA5MajorE0ELSO_0ELNSN_7ScaleInE0ELSP_0EEEEEENS4_6LayoutISC_NS5_IJNSA_ILi0EEEST_ST_EEEEENS5_IJNS4_10UnderscoreESW_SW_EEEEENS4_13SM90_TMA_LOADENS4_14ComposedLayoutINS4_7SwizzleILi2ELi4ELi3EEENS4_18smem_ptr_flag_bitsILi16EEENSS_INS5_IJNSA_ILi8EEESG_EEENS5_IJSG_SB_EEEEEEEvNS4_8identityESZ_S19_vS1A_EENS_8epilogue10collective18CollectiveEpilogueINS1C_23Sm100TmaWarpSpecializedILi4ELi2ELi64ELb1ELb0EEEJSH_NS5_IJNSS_ISE_SB_EENSS_INSA_ILi64EEESB_EEEEESI_SJ_SI_SJ_NS1C_6fusion15FusionCallbacksIS1G_NS1L_17LinearCombinationISI_fSI_fLNS_15FloatRoundStyleE2EEESH_S1K_JEEENS4_5SM1004TMEM4LOAD26SM100_TMEM_LOAD_32dp32b64xESZ_NS10_INS11_ILi3ELi4ELi3EEES14_NSS_INS5_IJS15_S1I_EEENS5_IJS1I_SB_EEEEEEENS4_39AutoVectorizingCopyWithAssumedAlignmentILi128EEENS4_14SM90_TMA_STOREES1Z_S21_S21_EEEvvEEEEvNT_6ParamsE)
	.align		4
        /*000c*/ 	.word	index@(__assertfail)
	.align		4
        /*0010*/ 	.word	0x00000000
	.align		4
        /*0014*/ 	.word	0xfffffffe
	.align		4
        /*0018*/ 	.word	0x00000000
	.align		4
        /*001c*/ 	.word	0xfffffffd
	.align		4
        /*0020*/ 	.word	0x00000000
	.align		4
        /*0024*/ 	.word	0xfffffffc


//--------------------- .nv.constant4             --------------------------
	.section	.nv.constant4,"a",@progbits
	.align	8
	.align		8
.nv.constant4:
        /*0000*/ 	.dword	__assertfail
	.align		8
        /*0008*/ 	.dword	__unnamed_1
	.align		8
        /*0010*/ 	.dword	__unnamed_2
	.align		8
        /*0018*/ 	.dword	_ZN40_INTERNAL_e476728f_4_k_cu_5fafa31a_302474cuda3std3__45__cpo5beginE
	.align		8
        /*0020*/ 	.dword	_ZN40_INTERNAL_e476728f_4_k_cu_5fafa31a_302474cuda3std3__45__cpo3endE
	.align		8
        /*0028*/ 	.dword	_ZN40_INTERNAL_e476728f_4_k_cu_5fafa31a_302474cuda3std3__45__cpo6cbeginE
	.align		8
        /*0030*/ 	.dword	_ZN40_INTERNAL_e476728f_4_k_cu_5fafa31a_302474cuda3std3__45__cpo4cendE
	.align		8
        /*0038*/ 	.dword	_ZN40_INTERNAL_e476728f_4_k_cu_5fafa31a_302474cuda3std3__442_GLOBAL__N__e476728f_4_k_cu_5fafa31a_302476ignoreE
	.align		8
        /*0040*/ 	.dword	_ZN40_INTERNAL_e476728f_4_k_cu_5fafa31a_302474cuda3std3__419piecewise_constructE
	.align		8
        /*0048*/ 	.dword	_ZN40_INTERNAL_e476728f_4_k_cu_5fafa31a_302474cuda3std3__48in_placeE
	.align		8
        /*0050*/ 	.dword	_ZN40_INTERNAL_e476728f_4_k_cu_5fafa31a_302474cuda3std6ranges3__45__cpo4swapE
	.align		8
        /*0058*/ 	.dword	_ZN40_INTERNAL_e476728f_4_k_cu_5fafa31a_302474cuda3std6ranges3__45__cpo9iter_moveE
	.align		8
        /*0060*/ 	.dword	_ZN40_INTERNAL_e476728f_4_k_cu_5fafa31a_302474cute7productE
	.align		8
        /*0068*/ 	.dword	_ZN40_INTERNAL_e476728f_4_k_cu_5fafa31a_302474cute1_E
	.align		8
        /*0070*/ 	.dword	$str$25
	.align		8
        /*0078*/ 	.dword	$str$26
	.align		8
        /*0080*/ 	.dword	$str$27
	.align		8
        /*0088*/ 	.dword	$str$28


//--------------------- .text._ZN7cutlass13device_kernelINS_4gemm6kernel13GemmUniversalIN4cute5tupleIJiiiiEEENS1_10collective13CollectiveMmaINS1_35MainloopSm100TmaUmmaWarpSpecializedILi4ELi2ELi2ENS5_IJNS4_1CILi1EEESB_SB_EEEEENS5_IJNSA_ILi128EEENSA_ILi256EEENSA_ILi32EEEEEENS_6half_tENS5_IJlSB_lEEESI_SJ_NS4_8TiledMMAINS4_8MMA_AtomIJNS4_20SM100_MMA_F16BF16_SSISI_SI_fLi128ELi256ELNS4_4UMMA5MajorE0ELSO_0ELNSN_7ScaleInE0ELSP_0EEEEEENS4_6LayoutISC_NS5_IJNSA_ILi0EEEST_ST_EEEEENS5_IJNS4_10UnderscoreESW_SW_EEEEENS4_13SM90_TMA_LOADENS4_14ComposedLayoutINS4_7SwizzleILi2ELi4ELi3EEENS4_18smem_ptr_flag_bitsILi16EEENSS_INS5_IJNSA_ILi8EEESG_EEENS5_IJSG_SB_EEEEEEEvNS4_8identityESZ_S19_vS1A_EENS_8epilogue10collective18CollectiveEpilogueINS1C_23Sm100TmaWarpSpecializedILi4ELi2ELi64ELb1ELb0EEEJSH_NS5_IJNSS_ISE_SB_EENSS_INSA_ILi64EEESB_EEEEESI_SJ_SI_SJ_NS1C_6fusion15FusionCallbacksIS1G_NS1L_17LinearCombinationISI_fSI_fLNS_15FloatRoundStyleE2EEESH_S1K_JEEENS4_5SM1004TMEM4LOAD26SM100_TMEM_LOAD_32dp32b64xESZ_NS10_INS11_ILi3ELi4ELi3EEES14_NSS_INS5_IJS15_S1I_EEENS5_IJS1I_SB_EEEEEEENS4_39AutoVectorizingCopyWithAssumedAlignmentILi128EEENS4_14SM90_TMA_STOREES1Z_S21_S21_EEEvvEEEEvNT_6ParamsE --------------------------
	.section	.text._ZN7cutlass13device_kernelINS_4gemm6kernel13GemmUniversalIN4cute5tupleIJiiiiEEENS1_10collective13CollectiveMmaINS1_35MainloopSm100TmaUmmaWarpSpecializedILi4ELi2ELi2ENS5_IJNS4_1CILi1EEESB_SB_EEEEENS5_IJNSA_ILi128EEENSA_ILi256EEENSA_ILi32EEEEEENS_6half_tENS5_IJlSB_lEEESI_SJ_NS4_8TiledMMAINS4_8MMA_AtomIJNS4_20SM100_MMA_F16BF16_SSISI_SI_fLi128ELi256ELNS4_4UMMA5MajorE0ELSO_0ELNSN_7ScaleInE0ELSP_0EEEEEENS4_6LayoutISC_NS5_IJNSA_ILi0EEEST_ST_EEEEENS5_IJNS4_10UnderscoreESW_SW_EEEEENS4_13SM90_TMA_LOADENS4_14ComposedLayoutINS4_7SwizzleILi2ELi4ELi3EEENS4_18smem_ptr_flag_bitsILi16EEENSS_INS5_IJNSA_ILi8EEESG_EEENS5_IJSG_SB_EEEEEEEvNS4_8identityESZ_S19_vS1A_EENS_8epilogue10collective18CollectiveEpilogueINS1C_23Sm100TmaWarpSpecializedILi4ELi2ELi64ELb1ELb0EEEJSH_NS5_IJNSS_ISE_SB_EENSS_INSA_ILi64EEESB_EEEEESI_SJ_SI_SJ_NS1C_6fusion15FusionCallbacksIS1G_NS1L_17LinearCombinationISI_fSI_fLNS_15FloatRoundStyleE2EEESH_S1K_JEEENS4_5SM1004TMEM4LOAD26SM100_TMEM_LOAD_32dp32b64xESZ_NS10_INS11_ILi3ELi4ELi3EEES14_NSS_INS5_IJS15_S1I_EEENS5_IJS1I_SB_EEEEEEENS4_39AutoVectorizingCopyWithAssumedAlignmentILi128EEENS4_14SM90_TMA_STOREES1Z_S21_S21_EEEvvEEEEvNT_6ParamsE,"ax",@progbits
	.align	128
.text._ZN7cutlass13device_kernelINS_4gemm6kernel13GemmUniversalIN4cute5tupleIJiiiiEEENS1_10collective13CollectiveMmaINS1_35MainloopSm100TmaUmmaWarpSpecializedILi4ELi2ELi2ENS5_IJNS4_1CILi1EEESB_SB_EEEEENS5_IJNSA_ILi128EEENSA_ILi256EEENSA_ILi32EEEEEENS_6half_tENS5_IJlSB_lEEESI_SJ_NS4_8TiledMMAINS4_8MMA_AtomIJNS4_20SM100_MMA_F16BF16_SSISI_SI_fLi128ELi256ELNS4_4UMMA5MajorE0ELSO_0ELNSN_7ScaleInE0ELSP_0EEEEEENS4_6LayoutISC_NS5_IJNSA_ILi0EEEST_ST_EEEEENS5_IJNS4_10UnderscoreESW_SW_EEEEENS4_13SM90_TMA_LOADENS4_14ComposedLayoutINS4_7SwizzleILi2ELi4ELi3EEENS4_18smem_ptr_flag_bitsILi16EEENSS_INS5_IJNSA_ILi8EEESG_EEENS5_IJSG_SB_EEEEEEEvNS4_8identityESZ_S19_vS1A_EENS_8epilogue10collective18CollectiveEpilogueINS1C_23Sm100TmaWarpSpecializedILi4ELi2ELi64ELb1ELb0EEEJSH_NS5_IJNSS_ISE_SB_EENSS_INSA_ILi64EEESB_EEEEESI_SJ_SI_SJ_NS1C_6fusion15FusionCallbacksIS1G_NS1L_17LinearCombinationISI_fSI_fLNS_15FloatRoundStyleE2EEESH_S1K_JEEENS4_5SM1004TMEM4LOAD26SM100_TMEM_LOAD_32dp32b64xESZ_NS10_INS11_ILi3ELi4ELi3EEES14_NSS_INS5_IJS15_S1I_EEENS5_IJS1I_SB_EEEEEEENS4_39AutoVectorizingCopyWithAssumedAlignmentILi128EEENS4_14SM90_TMA_STOREES1Z_S21_S21_EEEvvEEEEvNT_6ParamsE:
        .type           _ZN7cutlass13device_kernelINS_4gemm6kernel13GemmUniversalIN4cute5tupleIJiiiiEEENS1_10collective13CollectiveMmaINS1_35MainloopSm100TmaUmmaWarpSpecializedILi4ELi2ELi2ENS5_IJNS4_1CILi1EEESB_SB_EEEEENS5_IJNSA_ILi128EEENSA_ILi256EEENSA_ILi32EEEEEENS_6half_tENS5_IJlSB_lEEESI_SJ_NS4_8TiledMMAINS4_8MMA_AtomIJNS4_20SM100_MMA_F16BF16_SSISI_SI_fLi128ELi256ELNS4_4UMMA5MajorE0ELSO_0ELNSN_7ScaleInE0ELSP_0EEEEEENS4_6LayoutISC_NS5_IJNSA_ILi0EEEST_ST_EEEEENS5_IJNS4_10UnderscoreESW_SW_EEEEENS4_13SM90_TMA_LOADENS4_14ComposedLayoutINS4_7SwizzleILi2ELi4ELi3EEENS4_18smem_ptr_flag_bitsILi16EEENSS_INS5_IJNSA_ILi8EEESG_EEENS5_IJSG_SB_EEEEEEEvNS4_8identityESZ_S19_vS1A_EENS_8epilogue10collective18CollectiveEpilogueINS1C_23Sm100TmaWarpSpecializedILi4ELi2ELi64ELb1ELb0EEEJSH_NS5_IJNSS_ISE_SB_EENSS_INSA_ILi64EEESB_EEEEESI_SJ_SI_SJ_NS1C_6fusion15FusionCallbacksIS1G_NS1L_17LinearCombinationISI_fSI_fLNS_15FloatRoundStyleE2EEESH_S1K_JEEENS4_5SM1004TMEM4LOAD26SM100_TMEM_LOAD_32dp32b64xESZ_NS10_INS11_ILi3ELi4ELi3EEES14_NSS_INS5_IJS15_S1I_EEENS5_IJS1I_SB_EEEEEEENS4_39AutoVectorizingCopyWithAssumedAlignmentILi128EEENS4_14SM90_TMA_STOREES1Z_S21_S21_EEEvvEEEEvNT_6ParamsE,@function
        .size           _ZN7cutlass13device_kernelINS_4gemm6kernel13GemmUniversalIN4cute5tupleIJiiiiEEENS1_10collective13CollectiveMmaINS1_35MainloopSm100TmaUmmaWarpSpecializedILi4ELi2ELi2ENS5_IJNS4_1CILi1EEESB_SB_EEEEENS5_IJNSA_ILi128EEENSA_ILi256EEENSA_ILi32EEEEEENS_6half_tENS5_IJlSB_lEEESI_SJ_NS4_8TiledMMAINS4_8MMA_AtomIJNS4_20SM100_MMA_F16BF16_SSISI_SI_fLi128ELi256ELNS4_4UMMA5MajorE0ELSO_0ELNSN_7ScaleInE0ELSP_0EEEEEENS4_6LayoutISC_NS5_IJNSA_ILi0EEEST_ST_EEEEENS5_IJNS4_10UnderscoreESW_SW_EEEEENS4_13SM90_TMA_LOADENS4_14ComposedLayoutINS4_7SwizzleILi2ELi4ELi3EEENS4_18smem_ptr_flag_bitsILi16EEENSS_INS5_IJNSA_ILi8EEESG_EEENS5_IJSG_SB_EEEEEEEvNS4_8identityESZ_S19_vS1A_EENS_8epilogue10collective18CollectiveEpilogueINS1C_23Sm100TmaWarpSpecializedILi4ELi2ELi64ELb1ELb0EEEJSH_NS5_IJNSS_ISE_SB_EENSS_INSA_ILi64EEESB_EEEEESI_SJ_SI_SJ_NS1C_6fusion15FusionCallbacksIS1G_NS1L_17LinearCombinationISI_fSI_fLNS_15FloatRoundStyleE2EEESH_S1K_JEEENS4_5SM1004TMEM4LOAD26SM100_TMEM_LOAD_32dp32b64xESZ_NS10_INS11_ILi3ELi4ELi3EEES14_NSS_INS5_IJS15_S1I_EEENS5_IJS1I_SB_EEEEEEENS4_39AutoVectorizingCopyWithAssumedAlignmentILi128EEENS4_14SM90_TMA_STOREES1Z_S21_S21_EEEvvEEEEvNT_6ParamsE,(.L_x_170 - _ZN7cutlass13device_kernelINS_4gemm6kernel13GemmUniversalIN4cute5tupleIJiiiiEEENS1_10collective13CollectiveMmaINS1_35MainloopSm100TmaUmmaWarpSpecializedILi4ELi2ELi2ENS5_IJNS4_1CILi1EEESB_SB_EEEEENS5_IJNSA_ILi128EEENSA_ILi256EEENSA_ILi32EEEEEENS_6half_tENS5_IJlSB_lEEESI_SJ_NS4_8TiledMMAINS4_8MMA_AtomIJNS4_20SM100_MMA_F16BF16_SSISI_SI_fLi128ELi256ELNS4_4UMMA5MajorE0ELSO_0ELNSN_7ScaleInE0ELSP_0EEEEEENS4_6LayoutISC_NS5_IJNSA_ILi0EEEST_ST_EEEEENS5_IJNS4_10UnderscoreESW_SW_EEEEENS4_13SM90_TMA_LOADENS4_14ComposedLayoutINS4_7SwizzleILi2ELi4ELi3EEENS4_18smem_ptr_flag_bitsILi16EEENSS_INS5_IJNSA_ILi8EEESG_EEENS5_IJSG_SB_EEEEEEEvNS4_8identityESZ_S19_vS1A_EENS_8epilogue10collective18CollectiveEpilogueINS1C_23Sm100TmaWarpSpecializedILi4ELi2ELi64ELb1ELb0EEEJSH_NS5_IJNSS_ISE_SB_EENSS_INSA_ILi64EEESB_EEEEESI_SJ_SI_SJ_NS1C_6fusion15FusionCallbacksIS1G_NS1L_17LinearCombinationISI_fSI_fLNS_15FloatRoundStyleE2EEESH_S1K_JEEENS4_5SM1004TMEM4LOAD26SM100_TMEM_LOAD_32dp32b64xESZ_NS10_INS11_ILi3ELi4ELi3EEES14_NSS_INS5_IJS15_S1I_EEENS5_IJS1I_SB_EEEEEEENS4_39AutoVectorizingCopyWithAssumedAlignmentILi128EEENS4_14SM90_TMA_STOREES1Z_S21_S21_EEEvvEEEEvNT_6ParamsE)
        .other          _ZN7cutlass13device_kernelINS_4gemm6kernel13GemmUniversalIN4cute5tupleIJiiiiEEENS1_10collective13CollectiveMmaINS1_35MainloopSm100TmaUmmaWarpSpecializedILi4ELi2ELi2ENS5_IJNS4_1CILi1EEESB_SB_EEEEENS5_IJNSA_ILi128EEENSA_ILi256EEENSA_ILi32EEEEEENS_6half_tENS5_IJlSB_lEEESI_SJ_NS4_8TiledMMAINS4_8MMA_AtomIJNS4_20SM100_MMA_F16BF16_SSISI_SI_fLi128ELi256ELNS4_4UMMA5MajorE0ELSO_0ELNSN_7ScaleInE0ELSP_0EEEEEENS4_6LayoutISC_NS5_IJNSA_ILi0EEEST_ST_EEEEENS5_IJNS4_10UnderscoreESW_SW_EEEEENS4_13SM90_TMA_LOADENS4_14ComposedLayoutINS4_7SwizzleILi2ELi4ELi3EEENS4_18smem_ptr_flag_bitsILi16EEENSS_INS5_IJNSA_ILi8EEESG_EEENS5_IJSG_SB_EEEEEEEvNS4_8identityESZ_S19_vS1A_EENS_8epilogue10collective18CollectiveEpilogueINS1C_23Sm100TmaWarpSpecializedILi4ELi2ELi64ELb1ELb0EEEJSH_NS5_IJNSS_ISE_SB_EENSS_INSA_ILi64EEESB_EEEEESI_SJ_SI_SJ_NS1C_6fusion15FusionCallbacksIS1G_NS1L_17LinearCombinationISI_fSI_fLNS_15FloatRoundStyleE2EEESH_S1K_JEEENS4_5SM1004TMEM4LOAD26SM100_TMEM_LOAD_32dp32b64xESZ_NS10_INS11_ILi3ELi4ELi3EEES14_NSS_INS5_IJS15_S1I_EEENS5_IJS1I_SB_EEEEEEENS4_39AutoVectorizingCopyWithAssumedAlignmentILi128EEENS4_14SM90_TMA_STOREES1Z_S21_S21_EEEvvEEEEvNT_6ParamsE,@"STO_CUDA_ENTRY STV_DEFAULT"
_ZN7cutlass13device_kernelINS_4gemm6kernel13GemmUniversalIN4cute5tupleIJiiiiEEENS1_10collective13CollectiveMmaINS1_35MainloopSm100TmaUmmaWarpSpecializedILi4ELi2ELi2ENS5_IJNS4_1CILi1EEESB_SB_EEEEENS5_IJNSA_ILi128EEENSA_ILi256EEENSA_ILi32EEEEEENS_6half_tENS5_IJlSB_lEEESI_SJ_NS4_8TiledMMAINS4_8MMA_AtomIJNS4_20SM100_MMA_F16BF16_SSISI_SI_fLi128ELi256ELNS4_4UMMA5MajorE0ELSO_0ELNSN_7ScaleInE0ELSP_0EEEEEENS4_6LayoutISC_NS5_IJNSA_ILi0EEEST_ST_EEEEENS5_IJNS4_10UnderscoreESW_SW_EEEEENS4_13SM90_TMA_LOADENS4_14ComposedLayoutINS4_7SwizzleILi2ELi4ELi3EEENS4_18smem_ptr_flag_bitsILi16EEENSS_INS5_IJNSA_ILi8EEESG_EEENS5_IJSG_SB_EEEEEEEvNS4_8identityESZ_S19_vS1A_EENS_8epilogue10collective18CollectiveEpilogueINS1C_23Sm100TmaWarpSpecializedILi4ELi2ELi64ELb1ELb0EEEJSH_NS5_IJNSS_ISE_SB_EENSS_INSA_ILi64EEESB_EEEEESI_SJ_SI_SJ_NS1C_6fusion15FusionCallbacksIS1G_NS1L_17LinearCombinationISI_fSI_fLNS_15FloatRoundStyleE2EEESH_S1K_JEEENS4_5SM1004TMEM4LOAD26SM100_TMEM_LOAD_32dp32b64xESZ_NS10_INS11_ILi3ELi4ELi3EEES14_NSS_INS5_IJS15_S1I_EEENS5_IJS1I_SB_EEEEEEENS4_39AutoVectorizingCopyWithAssumedAlignmentILi128EEENS4_14SM90_TMA_STOREES1Z_S21_S21_EEEvvEEEEvNT_6ParamsE:
[----:B------:R-:W1:Y:S01]  /*0000*/  LDC R1, c[0x0][0x37c] ;  /* 0x0000df00ff017b82 */ /* 0x000e620000000800 */
[----:B------:R-:W2:Y:S01]  /*0010*/  S2R R170, SR_TID.X ;  /* 0x0000000000aa7919 */ /* 0x000ea20000002100 */
[----:B------:R-:W3:Y:S01]  /*0020*/  LDCU.64 UR4, c[0x0][0x890] ;  /* 0x00011200ff0477ac */ /* 0x000ee20008000a00 */
[----:B------:R-:W-:Y:S02]  /*0030*/  PRMT R155, RZ, 0x7610, R155 ;  /* 0x00007610ff9b7816 */ /* 0x000fe4000000009b */
[----:B------:R-:W-:Y:S01]  /*0040*/  ELECT P5, URZ, PT ;  /* 0x0000000000ff782f */ /* 0x000fe200038a0000 */
[----:B------:R-:W4:Y:S01]  /*0050*/  LDCU.64 UR46, c[0x0][0x358] ;  /* 0x00006b00ff2e77ac */ /* 0x000f220008000a00 */
[----:B---3--:R-:W-:-:S04]  /*0060*/  UISETP.NE.U32.AND UP0, UPT, UR4, URZ, UPT ;  /* 0x000000ff0400728c */ /* 0x008fc8000bf05070 */
[----:B------:R-:W-:Y:S01]  /*0070*/  UISETP.NE.AND.EX UP0, UPT, UR5, URZ, UPT, UP0 ;  /* 0x000000ff0500728c */ /* 0x000fe2000bf05300 */
[----:B--2---:R-:W-:-:S05]  /*0080*/  SHF.R.U32.HI R162, RZ, 0x5, R170 ;  /* 0x00000005ffa27819 */ /* 0x004fca00000116aa */
[----:B------:R-:W2:Y:S02]  /*0090*/  SHFL.IDX PT, R0, R162, RZ, 0x1f ;  /* 0x00001fffa2007589 */ /* 0x000ea400000e0000 */
[----:B--2---:R-:W-:Y:S01]  /*00a0*/  R2UR UR8, R0 ;  /* 0x00000000000872ca */ /* 0x004fe200000e0000 */
[----:B-1--4-:R-:W-:-:S14]  /*00b0*/  BRA.U UP0, `(.L_x_0) ;  /* 0x00000001002c7547 */ /* 0x012fdc000b800000 */
[----:B------:R-:W1:Y:S02]  /*00c0*/  LDCU.64 UR6, c[0x0][0x888] ;  /* 0x00011100ff0677ac */ /* 0x000e640008000a00 */
[----:B-1----:R-:W-:-:S04]  /*00d0*/  UISETP.NE.U32.AND UP0, UPT, UR6, URZ, UPT ;  /* 0x000000ff0600728c */ /* 0x002fc8000bf05070 */
[----:B------:R-:W-:-:S09]  /*00e0*/  UISETP.NE.AND.EX UP0, UPT, UR7, URZ, UPT, UP0 ;  /* 0x000000ff0700728c */ /* 0x000fd2000bf05300 */
[----:B------:R-:W-:Y:S05]  /*00f0*/  BRA.U !UP0, `(.L_x_1) ;  /* 0x0000000108107547 */ /* 0x000fea000b800000 */
[----:B------:R-:W1:Y:S02]  /*0100*/  LDC.64 R2, c[0x0][0x888] ;  /* 0x00022200ff027b82 */ /* 0x000e640000000a00 */
[----:B-1----:R1:W5:Y:S01]  /*0110*/  LDG.E R81, desc[UR46][R2.64] ;  /* 0x0000002e02517981 */ /* 0x002362000c1e1900 */
[----:B------:R-:W-:Y:S01]  /*0120*/  HFMA2 R155, -RZ, RZ, 0, 5.9604644775390625e-08 ;  /* 0x00000001ff9b7431 */ /* 0x000fe200000001ff */
[----:B------:R-:W-:Y:S05]  /*0130*/  BRA `(.L_x_0) ;  /* 0x00000000000c7947 */ /* 0x000fea0003800000 */
.L_x_1:
[----:B------:R-:W1:Y:S01]  /*0140*/  LDCU UR6, c[0x0][0x880] ;  /* 0x00011000ff0677ac */ /* 0x000e620008000800 */
[----:B------:R-:W-:Y:S01]  /*0150*/  HFMA2 R155, -RZ, RZ, 0, 5.9604644775390625e-08 ;  /* 0x00000001ff9b7431 */ /* 0x000fe200000001ff */
[----:B-1----:R-:W-:-:S07]  /*0160*/  MOV R81, UR6 ;  /* 0x0000000600517c02 */ /* 0x002fce0008000f00 */
.L_x_0:
[----:B------:R-:W2:Y:S02]  /*0170*/  LDCU.64 UR6, c[0x0][0x8b0] ;  /* 0x00011600ff0677ac */ /* 0x000ea40008000a00 */
[----:B--2---:R-:W-:-:S04]  /*0180*/  UISETP.NE.U32.AND UP0, UPT, UR6, URZ, UPT ;  /* 0x000000ff0600728c */ /* 0x004fc8000bf05070 */
[----:B------:R-:W-:-:S09]  /*0190*/  UISETP.NE.AND.EX UP0, UPT, UR7, URZ, UPT, UP0 ;  /* 0x000000ff0700728c */ /* 0x000fd2000bf05300 */
[----:B------:R-:W-:Y:S05]  /*01a0*/  BRA.U UP0, `(.L_x_2) ;  /* 0x0000000100247547 */ /* 0x000fea000b800000 */
[----:B------:R-:W2:Y:S02]  /*01b0*/  LDCU.64 UR6, c[0x0][0x8a8] ;  /* 0x00011500ff0677ac */ /* 0x000ea40008000a00 */
[----:B--2---:R-:W-:-:S04]  /*01c0*/  UISETP.NE.U32.AND UP0, UPT, UR6, URZ, UPT ;  /* 0x000000ff0600728c */ /* 0x004fc8000bf05070 */
[----:B------:R-:W-:-:S09]  /*01d0*/  UISETP.NE.AND.EX UP0, UPT, UR7, URZ, UPT, UP0 ;  /* 0x000000ff0700728c */ /* 0x000fd2000bf05300 */
[----:B------:R-:W-:Y:S05]  /*01e0*/  BRA.U !UP0, `(.L_x_3) ;  /* 0x00000001080c7547 */ /* 0x000fea000b800000 */
[----:B------:R-:W2:Y:S02]  /*01f0*/  LDC.64 R78, c[0x0][0x8a8] ;  /* 0x00022a00ff4e7b82 */ /* 0x000ea40000000a00 */
[----:B--2---:R2:W5:Y:S01]  /*0200*/  LDG.E R78, desc[UR46][R78.64] ;  /* 0x0000002e4e4e7981 */ /* 0x004562000c1e1900 */
[----:B------:R-:W-:Y:S05]  /*0210*/  BRA `(.L_x_2) ;  /* 0x0000000000087947 */ /* 0x000fea0003800000 */
.L_x_3:
[----:B------:R-:W2:Y:S02]  /*0220*/  LDCU UR6, c[0x0][0x8a0] ;  /* 0x00011400ff0677ac */ /* 0x000ea40008000800 */
[----:B--2---:R-:W-:Y:S02]  /*0230*/  MOV R78, UR6 ;  /* 0x00000006004e7c02 */ /* 0x004fe40008000f00 */
.L_x_2:
[----:B------:R-:W-:Y:S01]  /*0240*/  IMAD.U32 R0, RZ, RZ, UR8 ;  /* 0x00000008ff007e24 */ /* 0x000fe2000f8e00ff */
[----:B------:R-:W-:Y:S04]  /*0250*/  BSSY.RECONVERGENT B0, `(.L_x_4) ;  /* 0x000000c000007945 */ /* 0x000fe80003800200 */
[C---:B------:R-:W-:Y:S02]  /*0260*/  ISETP.NE.OR P1, PT, R0.reuse, 0x1, !P5 ;  /* 0x000000010000780c */ /* 0x040fe40006f25670 */
[----:B------:R-:W-:-:S11]  /*0270*/  ISETP.NE.OR P0, PT, R0, 0x3, !P5 ;  /* 0x000000030000780c */ /* 0x000fd60006f05670 */
[----:B------:R-:W-:Y:S05]  /*0280*/  @P1 BRA `(.L_x_5) ;  /* 0x0000000000201947 */ /* 0x000fea0003800000 */
[----:B------:R-:W3:Y:S02]  /*0290*/  LDCU.64 UR6, c[0x0][0x348] ;  /* 0x00006900ff0677ac */ /* 0x000ee40008000a00 */
[----:B---3--:R-:W-:Y:S02]  /*02a0*/  UIADD3 UR10, UP1, UPT, UR6, 0x80, URZ ;  /* 0x00000080060a7890 */ /* 0x008fe4000ff3e0ff */
[----:B------:R-:W-:Y:S02]  /*02b0*/  UIADD3 UR6, UP0, UPT, UR6, 0x180, URZ ;  /* 0x0000018006067890 */ /* 0x000fe4000ff1e0ff */
[----:B------:R-:W-:Y:S02]  /*02c0*/  UIADD3.X UR11, UPT, UPT, URZ, UR7, URZ, UP1, !UPT ;  /* 0x00000007ff0b7290 */ /* 0x000fe40008ffe4ff */
[----:B------:R-:W-:-:S07]  /*02d0*/  UIADD3.X UR7, UPT, UPT, URZ, UR7, URZ, UP0, !UPT ;  /* 0x00000007ff077290 */ /* 0x000fce00087fe4ff */
[----:B------:R3:W-:Y:S02]  /*02e0*/  UTMACCTL.PF [UR10] ;  /* 0x000000000a0079b9 */ /* 0x0007e40008040000 */
[----:B------:R3:W-:Y:S02]  /*02f0*/  UTMACCTL.PF [UR6] ;  /* 0x00000000060079b9 */ /* 0x0007e40008040000 */
[----:B---3--:R-:W-:Y:S01]  /*0300*/  NOP ;  /* 0x0000000000007918 */ /* 0x008fe20000000000 */
.L_x_5:
[----:B------:R-:W-:Y:S05]  /*0310*/  BSYNC.RECONVERGENT B0 ;  /* 0x0000000000007941 */ /* 0x000fea0003800200 */
.L_x_4:
[----:B------:R-:W-:Y:S04]  /*0320*/  BSSY.RECONVERGENT B0, `(.L_x_6) ;  /* 0x000000a000007945 */ /* 0x000fe80003800200 */
        /* <DEDUP_REMOVED lines=9> */
.L_x_7:
[----:B------:R-:W-:Y:S05]  /*03c0*/  BSYNC.RECONVERGENT B0 ;  /* 0x0000000000007941 */ /* 0x000fea0003800200 */
.L_x_6:
[----:B------:R-:W3:Y:S01]  /*03d0*/  LDCU.64 UR6, c[0x0][0x888] ;  /* 0x00011100ff0677ac */ /* 0x000ee20008000a00 */
[----:B------:R-:W-:Y:S02]  /*03e0*/  UISETP.EQ.U32.AND UP1, UPT, UR4, URZ, UPT ;  /* 0x000000ff0400728c */ /* 0x000fe4000bf22070 */
[----:B------:R-:W-:Y:S02]  /*03f0*/  UPLOP3.LUT UP2, UPT, UPT, UPT, UPT, 0x80, 0x8 ;  /* 0x000000000008789c */ /* 0x000fe40003f4f070 */
[----:B---3--:R-:W-:-:S04]  /*0400*/  UISETP.NE.U32.AND UP0, UPT, UR6, URZ, UPT ;  /* 0x000000ff0600728c */ /* 0x008fc8000bf05070 */
[----:B------:R-:W-:-:S04]  /*0410*/  UISETP.NE.AND.EX UP0, UPT, UR7, URZ, UPT, UP0 ;  /* 0x000000ff0700728c */ /* 0x000fc8000bf05300 */
[----:B------:R-:W-:-:S04]  /*0420*/  UISETP.EQ.OR.EX UP3, UPT, UR5, URZ, !UP0, UP1 ;  /* 0x000000ff0500728c */ /* 0x000fc8000c762710 */
[----:B------:R-:W-:-:S05]  /*0430*/  UP2UR UR50, UPR, URZ, 0x8 ;  /* 0x00000008ff327883 */ /* 0x000fca0008000000 */
[----:B------:R-:W-:Y:S07]  /*0440*/  BRA.U !UP3, `(.L_x_8) ;  /* 0x000000010b207547 */ /* 0x000fee000b800000 */
[----:B------:R-:W-:Y:S01]  /*0450*/  UISETP.NE.U32.AND UP2, UPT, UR4, URZ, UPT ;  /* 0x000000ff0400728c */ /* 0x000fe2000bf45070 */
[----:B-----5:R-:W-:Y:S01]  /*0460*/  FSETP.NEU.AND P0, PT, R81, RZ, PT ;  /* 0x000000ff5100720b */ /* 0x020fe20003f0d000 */
[----:B------:R-:W-:Y:S02]  /*0470*/  USEL UR4, URZ, 0xffffffff, UP0 ;  /* 0xffffffffff047887 */ /* 0x000fe40008000000 */
[----:B------:R-:W-:-:S10]  /*0480*/  UISETP.NE.AND.EX UP2, UPT, UR5, URZ, UPT, UP2 ;  /* 0x000000ff0500728c */ /* 0x000fd4000bf45320 */
[----:B------:R-:W-:Y:S01]  /*0490*/  VOTEU.ANY UP1, P0 ;  /* 0x0000000000ff7886 */ /* 0x000fe20000020100 */
[----:B------:R-:W-:-:S04]  /*04a0*/  @!UP2 USEL UR4, URZ, 0xffffffff, UP1 ;  /* 0xffffffffff04a887 */ /* 0x000fc80008800000 */
[----:B------:R-:W-:-:S04]  /*04b0*/  ULOP3.LUT UR4, UR4, 0x1, URZ, 0xc0, !UPT ;  /* 0x0000000104047892 */ /* 0x000fc8000f8ec0ff */
[----:B------:R-:W-:-:S11]  /*04c0*/  UISETP.NE.U32.AND UP2, UPT, UR4, 0x1, UPT ;  /* 0x000000010400788c */ /* 0x000fd6000bf45070 */
.L_x_8:
[----:B-1----:R-:W1:Y:S01]  /*04d0*/  SHFL.IDX PT, R2, R162, RZ, 0x1f ;  /* 0x00001fffa2027589 */ /* 0x002e6200000e0000 */
[----:B------:R-:W-:-:S04]  /*04e0*/  UISETP.NE.AND UP1, UPT, UR8, 0x2, UPT ;  /* 0x000000020800788c */ /* 0x000fc8000bf25270 */
[----:B------:R-:W-:Y:S01]  /*04f0*/  USEL UR6, URZ, 0x1, UP1 ;  /* 0x00000001ff067887 */ /* 0x000fe20008800000 */
[----:B-1----:R-:W-:-:S13]  /*0500*/  ISETP.NE.AND P0, PT, R2, RZ, PT ;  /* 0x000000ff0200720c */ /* 0x002fda0003f05270 */
[----:B------:R-:W-:Y:S05]  /*0510*/  @P0 BRA `(.L_x_9) ;  /* 0x0000000000480947 */ /* 0x000fea0003800000 */
[----:B------:R-:W1:Y:S01]  /*0520*/  S2UR UR5, SR_CgaCtaId ;  /* 0x00000000000579c3 */ /* 0x000e620000008800 */
[----:B------:R-:W-:Y:S01]  /*0530*/  UMOV UR7, 0x400 ;  /* 0x0000040000077882 */ /* 0x000fe20000000000 */
[----:B------:R-:W-:Y:S01]  /*0540*/  UMOV UR4, 0x1 ;  /* 0x0000000100047882 */ /* 0x000fe20000000000 */
[----:B------:R-:W-:Y:S01]  /*0550*/  ELECT P0, URZ, PT ;  /* 0x0000000000ff782f */ /* 0x000fe20003800000 */
[----:B------:R-:W-:-:S04]  /*0560*/  UIADD3 UR10, UPT, UPT, -UR4, 0x100000, URZ ;  /* 0x00100000040a7890 */ /* 0x000fc8000fffe1ff */
[----:B------:R-:W-:Y:S02]  /*0570*/  USHF.L.U32 UR11, UR10, 0xb, URZ ;  /* 0x0000000b0a0b7899 */ /* 0x000fe400080006ff */
[----:B------:R-:W-:Y:S02]  /*0580*/  USHF.L.U32 UR10, UR10, 0x1, URZ ;  /* 0x000000010a0a7899 */ /* 0x000fe400080006ff */
[----:B-1----:R-:W-:Y:S01]  /*0590*/  ULEA UR5, UR5, UR7, 0x18 ;  /* 0x0000000705057291 */ /* 0x002fe2000f8ec0ff */
[----:B------:R-:W1:Y:S11]  /*05a0*/  FENCE.VIEW.ASYNC.S ;  /* 0x00000000000073c6 */ /* 0x000e760000000000 */
[----:B-1----:R1:W3:Y:S01]  /*05b0*/  SYNCS.EXCH.64 URZ, [UR5], UR10 ;  /* 0x0000000a05ff75b2 */ /* 0x0022e20008000100 */
[----:B------:R1:W4:Y:S01]  /*05c0*/  SYNCS.EXCH.64 URZ, [UR5+0x20], UR10 ;  /* 0x0000200a05ff75b2 */ /* 0x0003220008000100 */
[----:B------:R1:W1:Y:S01]  /*05d0*/  SYNCS.EXCH.64 URZ, [UR5+0x8], UR10 ;  /* 0x0000080a05ff75b2 */ /* 0x0002620008000100 */
[----:B------:R1:W1:Y:S01]  /*05e0*/  SYNCS.EXCH.64 URZ, [UR5+0x28], UR10 ;  /* 0x0000280a05ff75b2 */ /* 0x0002620008000100 */
[----:B------:R1:W1:Y:S01]  /*05f0*/  SYNCS.EXCH.64 URZ, [UR5+0x10], UR10 ;  /* 0x0000100a05ff75b2 */ /* 0x0002620008000100 */
[----:B------:R1:W1:Y:S01]  /*0600*/  SYNCS.EXCH.64 URZ, [UR5+0x30], UR10 ;  /* 0x0000300a05ff75b2 */ /* 0x0002620008000100 */
[----:B------:R1:W1:Y:S01]  /*0610*/  SYNCS.EXCH.64 URZ, [UR5+0x18], UR10 ;  /* 0x0000180a05ff75b2 */ /* 0x0002620008000100 */
[----:B------:R1:W1:Y:S01]  /*0620*/  SYNCS.EXCH.64 URZ, [UR5+0x38], UR10 ;  /* 0x0000380a05ff75b2 */ /* 0x0002620008000100 */
[----:B------:R-:W-:Y:S01]  /*0630*/  NOP ;  /* 0x0000000000007918 */ /* 0x000fe20000000000 */
.L_x_9:
[----:B------:R-:W2:Y:S01]  /*0640*/  SHFL.IDX PT, R2, R162, RZ, 0x1f ;  /* 0x00001fffa2027589 */ /* 0x000ea200000e0000 */
[----:B------:R-:W-:Y:S01]  /*0650*/  NOP ;  /* 0x0000000000007918 */ /* 0x000fe20000000000 */
[----:B--2---:R-:W-:-:S13]  /*0660*/  ISETP.NE.AND P0, PT, R2, 0x1, PT ;  /* 0x000000010200780c */ /* 0x004fda0003f05270 */
[----:B------:R-:W-:Y:S05]  /*0670*/  @P0 BRA `(.L_x_10) ;  /* 0x0000000000580947 */ /* 0x000fea0003800000 */
[----:B------:R-:W2:Y:S01]  /*0680*/  S2UR UR7, SR_CgaCtaId ;  /* 0x00000000000779c3 */ /* 0x000ea20000008800 */
[----:B------:R-:W-:Y:S01]  /*0690*/  UMOV UR9, 0x400 ;  /* 0x0000040000097882 */ /* 0x000fe20000000000 */
[----:B-1----:R-:W-:Y:S01]  /*06a0*/  UMOV UR5, 0x20 ;  /* 0x0000002000057882 */ /* 0x002fe20000000000 */
[----:B------:R-:W-:Y:S01]  /*06b0*/  UMOV UR4, 0x80 ;  /* 0x0000008000047882 */ /* 0x000fe20000000000 */
[----:B------:R-:W-:-:S04]  /*06c0*/  UIADD3 UR10, UPT, UPT, -UR5, 0x100000, URZ ;  /* 0x00100000050a7890 */ /* 0x000fc8000fffe1ff */
[----:B------:R-:W-:Y:S02]  /*06d0*/  USHF.L.U32 UR11, UR10, 0xb, URZ ;  /* 0x0000000b0a0b7899 */ /* 0x000fe400080006ff */
[----:B------:R-:W-:Y:S02]  /*06e0*/  USHF.L.U32 UR10, UR10, 0x1, URZ ;  /* 0x000000010a0a7899 */ /* 0x000fe400080006ff */
[----:B------:R-:W-:-:S04]  /*06f0*/  UIADD3 UR4, UPT, UPT, -UR4, 0x100000, URZ ;  /* 0x0010000004047890 */ /* 0x000fc8000fffe1ff */
[----:B------:R-:W-:Y:S02]  /*0700*/  USHF.L.U32 UR5, UR4, 0xb, URZ ;  /* 0x0000000b04057899 */ /* 0x000fe400080006ff */
[----:B------:R-:W-:Y:S01]  /*0710*/  USHF.L.U32 UR4, UR4, 0x1, URZ ;  /* 0x0000000104047899 */ /* 0x000fe200080006ff */
[----:B------:R-:W-:Y:S01]  /*0720*/  ELECT P0, URZ, PT ;  /* 0x0000000000ff782f */ /* 0x000fe20003800000 */
[----:B--2---:R-:W-:Y:S01]  /*0730*/  ULEA UR7, UR7, UR9, 0x18 ;  /* 0x0000000907077291 */ /* 0x004fe2000f8ec0ff */
[----:B------:R-:W1:Y:S11]  /*0740*/  FENCE.VIEW.ASYNC.S ;  /* 0x00000000000073c6 */ /* 0x000e760000000000 */
[----:B-1----:R2:W1:Y:S01]  /*0750*/  SYNCS.EXCH.64 URZ, [UR7+0x40], UR10 ;  /* 0x0000400a07ff75b2 */ /* 0x0024620008000100 */
[----:B------:R2:W1:Y:S01]  /*0760*/  SYNCS.EXCH.64 URZ, [UR7+0x60], UR4 ;  /* 0x0000600407ff75b2 */ /* 0x0004620008000100 */
[----:B------:R2:W1:Y:S01]  /*0770*/  SYNCS.EXCH.64 URZ, [UR7+0x48], UR10 ;  /* 0x0000480a07ff75b2 */ /* 0x0004620008000100 */
[----:B------:R2:W1:Y:S01]  /*0780*/  SYNCS.EXCH.64 URZ, [UR7+0x68], UR4 ;  /* 0x0000680407ff75b2 */ /* 0x0004620008000100 */
[----:B------:R2:W1:Y:S01]  /*0790*/  SYNCS.EXCH.64 URZ, [UR7+0x50], UR10 ;  /* 0x0000500a07ff75b2 */ /* 0x0004620008000100 */
[----:B------:R2:W1:Y:S01]  /*07a0*/  SYNCS.EXCH.64 URZ, [UR7+0x70], UR4 ;  /* 0x0000700407ff75b2 */ /* 0x0004620008000100 */
[----:B------:R2:W1:Y:S01]  /*07b0*/  SYNCS.EXCH.64 URZ, [UR7+0x58], UR10 ;  /* 0x0000580a07ff75b2 */ /* 0x0004620008000100 */
[----:B------:R2:W1:Y:S02]  /*07c0*/  SYNCS.EXCH.64 URZ, [UR7+0x78], UR4 ;  /* 0x0000780407ff75b2 */ /* 0x0004640008000100 */
[----:B--2---:R-:W-:Y:S01]  /*07d0*/  NOP ;  /* 0x0000000000007918 */ /* 0x004fe20000000000 */
.L_x_10:
[----:B------:R-:W2:Y:S01]  /*07e0*/  SHFL.IDX PT, R2, R162, RZ, 0x1f ;  /* 0x00001fffa2027589 */ /* 0x000ea200000e0000 */
[----:B------:R-:W-:Y:S01]  /*07f0*/  NOP ;  /* 0x0000000000007918 */ /* 0x000fe20000000000 */
[----:B--2---:R-:W-:-:S13]  /*0800*/  ISETP.NE.AND P0, PT, R2, 0x3, PT ;  /* 0x000000030200780c */ /* 0x004fda0003f05270 */
[----:B------:R-:W-:Y:S05]  /*0810*/  @P0 BRA `(.L_x_11) ;  /* 0x0000000000300947 */ /* 0x000fea0003800000 */
[----:B-1----:R-:W1:Y:S01]  /*0820*/  S2UR UR5, SR_CgaCtaId ;  /* 0x00000000000579c3 */ /* 0x002e620000008800 */
        /* <DEDUP_REMOVED lines=8> */
[----:B-1----:R2:W1:Y:S01]  /*08b0*/  SYNCS.EXCH.64 URZ, [UR5+0x80], UR10 ;  /* 0x0000800a05ff75b2 */ /* 0x0024620008000100 */
[----:B------:R2:W1:Y:S02]  /*08c0*/  SYNCS.EXCH.64 URZ, [UR5+0x88], UR10 ;  /* 0x0000880a05ff75b2 */ /* 0x0004640008000100 */
[----:B--2---:R-:W-:Y:S01]  /*08d0*/  NOP ;  /* 0x0000000000007918 */ /* 0x004fe20000000000 */
.L_x_11:
[----:B------:R-:W2:Y:S01]  /*08e0*/  SHFL.IDX PT, R2, R162, RZ, 0x1f ;  /* 0x00001fffa2027589 */ /* 0x000ea200000e0000 */
[----:B------:R-:W-:Y:S01]  /*08f0*/  NOP ;  /* 0x0000000000007918 */ /* 0x000fe20000000000 */
[----:B--2---:R-:W-:-:S13]  /*0900*/  ISETP.NE.AND P0, PT, R2, 0x4, PT ;  /* 0x000000040200780c */ /* 0x004fda0003f05270 */
[----:B------:R-:W-:Y:S05]  /*0910*/  @P0 BRA `(.L_x_12) ;  /* 0x00000000004c0947 */ /* 0x000fea0003800000 */
[----:B-1----:R-:W1:Y:S01]  /*0920*/  S2UR UR5, SR_CgaCtaId ;  /* 0x00000000000579c3 */ /* 0x002e620000008800 */
[----:B------:R-:W-:Y:S01]  /*0930*/  UMOV UR9, 0x100 ;  /* 0x0000010000097882 */ /* 0x000fe20000000000 */
[----:B------:R-:W-:Y:S01]  /*0940*/  UMOV UR7, 0x400 ;  /* 0x0000040000077882 */ /* 0x000fe20000000000 */
[----:B------:R-:W-:Y:S01]  /*0950*/  USEL UR9, UR9, 0xe0, UP2 ;  /* 0x000000e009097887 */ /* 0x000fe20009000000 */
[----:B------:R-:W-:Y:S01]  /*0960*/  UMOV UR4, 0x1 ;  /* 0x0000000100047882 */ /* 0x000fe20000000000 */
[----:B------:R-:W-:Y:S01]  /*0970*/  ELECT P0, URZ, PT ;  /* 0x0000000000ff782f */ /* 0x000fe20003800000 */
[----:B------:R-:W-:-:S04]  /*0980*/  UIADD3 UR10, UPT, UPT, -UR4, 0x100000, URZ ;  /* 0x00100000040a7890 */ /* 0x000fc8000fffe1ff */
[----:B------:R-:W-:Y:S02]  /*0990*/  USHF.L.U32 UR11, UR10, 0xb, URZ ;  /* 0x0000000b0a0b7899 */ /* 0x000fe400080006ff */
[----:B------:R-:W-:Y:S02]  /*09a0*/  USHF.L.U32 UR10, UR10, 0x1, URZ ;  /* 0x000000010a0a7899 */ /* 0x000fe400080006ff */
[----:B------:R-:W-:-:S04]  /*09b0*/  UIADD3 UR12, UPT, UPT, -UR9, 0x100000, URZ ;  /* 0x00100000090c7890 */ /* 0x000fc8000fffe1ff */
[----:B------:R-:W-:Y:S02]  /*09c0*/  USHF.L.U32 UR13, UR12, 0xb, URZ ;  /* 0x0000000b0c0d7899 */ /* 0x000fe400080006ff */
[----:B------:R-:W-:Y:S02]  /*09d0*/  USHF.L.U32 UR12, UR12, 0x1, URZ ;  /* 0x000000010c0c7899 */ /* 0x000fe400080006ff */
[----:B-1----:R-:W-:Y:S01]  /*09e0*/  ULEA UR5, UR5, UR7, 0x18 ;  /* 0x0000000705057291 */ /* 0x002fe2000f8ec0ff */
[----:B------:R-:W1:Y:S11]  /*09f0*/  FENCE.VIEW.ASYNC.S ;  /* 0x00000000000073c6 */ /* 0x000e760000000000 */
[----:B-1----:R2:W1:Y:S01]  /*0a00*/  SYNCS.EXCH.64 URZ, [UR5+0x90], UR10 ;  /* 0x0000900a05ff75b2 */ /* 0x0024620008000100 */
[----:B------:R2:W1:Y:S01]  /*0a10*/  SYNCS.EXCH.64 URZ, [UR5+0xa0], UR12 ;  /* 0x0000a00c05ff75b2 */ /* 0x0004620008000100 */
[----:B------:R2:W1:Y:S01]  /*0a20*/  SYNCS.EXCH.64 URZ, [UR5+0x98], UR10 ;  /* 0x0000980a05ff75b2 */ /* 0x0004620008000100 */
[----:B------:R2:W1:Y:S02]  /*0a30*/  SYNCS.EXCH.64 URZ, [UR5+0xa8], UR12 ;  /* 0x0000a80c05ff75b2 */ /* 0x0004640008000100 */
[----:B--2---:R-:W-:Y:S01]  /*0a40*/  NOP ;  /* 0x0000000000007918 */ /* 0x004fe20000000000 */
.L_x_12:
        /* <DEDUP_REMOVED lines=20> */
[----:B------:R2:W1:Y:S02]  /*0b90*/  SYNCS.EXCH.64 URZ, [UR7+0xc8], UR4 ;  /* 0x0000c80407ff75b2 */ /* 0x0004640008000100 */
[----:B--2---:R-:W-:Y:S01]  /*0ba0*/  NOP ;  /* 0x0000000000007918 */ /* 0x004fe20000000000 */
.L_x_13:
        /* <DEDUP_REMOVED lines=18> */
.L_x_14:
[----:B-1----:R-:W1:Y:S01]  /*0cd0*/  S2UR UR5, SR_CTAID.X ;  /* 0x00000000000579c3 */ /* 0x002e620000002500 */
[----:B------:R-:W-:-:S05]  /*0ce0*/  CS2R.32 R156, SR_CgaSize ;  /* 0x00000000009c7805 */ /* 0x000fca0000008a00 */
[----:B------:R-:W-:-:S05]  /*0cf0*/  IMAD R156, R156, -0xa0, RZ ;  /* 0xffffff609c9c7824 */ /* 0x000fca00078e02ff */
[----:B------:R-:W-:-:S14]  /*0d00*/  R2UR UR9, R156 ;  /* 0x000000009c0972ca */ /* 0x000fdc00000e0000 */
[----:B------:R-:W2:Y:S01]  /*0d10*/  LDCU UR9, c[0x0][UR9+0x2b0] ;  /* 0x00005600090977ac */ /* 0x000ea20008000800 */
[----:B------:R-:W-:Y:S01]  /*0d20*/  NOP ;  /* 0x0000000000007918 */ /* 0x000fe20000000000 */
[----:B------:R-:W-:-:S05]  /*0d30*/  CS2R.32 R156, SR_CgaSize ;  /* 0x00000000009c7805 */ /* 0x000fca0000008a00 */
[----:B------:R-:W-:-:S05]  /*0d40*/  IMAD R156, R156, -0xa0, RZ ;  /* 0xffffff609c9c7824 */ /* 0x000fca00078e02ff */
[----:B------:R-:W-:-:S14]  /*0d50*/  R2UR UR7, R156 ;  /* 0x000000009c0772ca */ /* 0x000fdc00000e0000 */
[----:B------:R-:W3:Y:S01]  /*0d60*/  LDCU UR7, c[0x0][UR7+0x2b4] ;  /* 0x00005680070777ac */ /* 0x000ee20008000800 */
[----:B------:R-:W4:Y:S08]  /*0d70*/  S2UR UR4, SR_CTAID.Y ;  /* 0x00000000000479c3 */ /* 0x000f300000002600 */
[----:B------:R-:W3:Y:S01]  /*0d80*/  LDC R9, c[0x0][0xb24] ;  /* 0x0002c900ff097b82 */ /* 0x000ee20000000800 */
[----:B-1----:R-:W-:-:S02]  /*0d90*/  I2FP.F32.U32 R4, UR5 ;  /* 0x0000000500047c45 */ /* 0x002fc40008201000 */
[----:B------:R-:W-:-:S05]  /*0da0*/  CS2R.32 R5, SR_CgaSize ;  /* 0x0000000000057805 */ /* 0x000fca0000008a00 */
[----:B------:R-:W-:-:S06]  /*0db0*/  IMAD R5, R5, -0xa0, RZ ;  /* 0xffffff6005057824 */ /* 0x000fcc00078e02ff */
[----:B------:R-:W1:Y:S01]  /*0dc0*/  LDC R5, c[0x0][R5+0x2a0] ;  /* 0x0000a80005057b82 */ /* 0x000e620000000800 */
[----:B------:R-:W-:Y:S01]  /*0dd0*/  MOV R21, UR5 ;  /* 0x0000000500157c02 */ /* 0x000fe20008000f00 */
[----:B--2---:R-:W-:Y:S01]  /*0de0*/  FMUL R4, R4, UR9 ;  /* 0x0000000904047c20 */ /* 0x004fe20008400000 */
[----:B----4-:R-:W-:Y:S02]  /*0df0*/  I2FP.F32.U32 R2, UR4 ;  /* 0x0000000400027c45 */ /* 0x010fe40008201000 */
[----:B------:R-:W-:-:S05]  /*0e00*/  CS2R.32 R3, SR_CgaSize ;  /* 0x0000000000037805 */ /* 0x000fca0000008a00 */
[----:B------:R-:W-:-:S06]  /*0e10*/  IMAD R3, R3, -0xa0, RZ ;  /* 0xffffff6003037824 */ /* 0x000fcc00078e02ff */
[----:B------:R-:W2:Y:S01]  /*0e20*/  LDC R3, c[0x0][R3+0x2a4] ;  /* 0x0000a90003037b82 */ /* 0x000ea20000000800 */
[----:B------:R-:W4:Y:S01]  /*0e30*/  F2I.U32.TRUNC.NTZ R156, R4 ;  /* 0x00000004009c7305 */ /* 0x000f22000020f000 */
[----:B------:R-:W-:Y:S01]  /*0e40*/  MOV R20, UR4 ;  /* 0x0000000400147c02 */ /* 0x000fe20008000f00 */
[----:B---3--:R-:W-:-:S05]  /*0e50*/  FMUL R2, R2, UR7 ;  /* 0x0000000702027c20 */ /* 0x008fca0008400000 */
[----:B------:R-:W-:Y:S01]  /*0e60*/  BAR.SYNC.DEFER_BLOCKING 0x0 ;  /* 0x0000000000007b1d */ /* 0x000fe20000010000 */
[----:B------:R-:W-:-:S05]  /*0e70*/  ISETP.GE.AND P0, PT, R9, 0x1, PT ;  /* 0x000000010900780c */ /* 0x000fca0003f06270 */
[----:B------:R-:W3:Y:S02]  /*0e80*/  F2I.U32.TRUNC.NTZ R154, R2 ;  /* 0x00000002009a7305 */ /* 0x000ee4000020f000 */
[----:B------:R-:W2:Y:S01]  /*0e90*/  S2UR UR36, SR_CTAID.Z ;  /* 0x00000000002479c3 */ /* 0x000ea20000002700 */
[----:B----4-:R-:W-:-:S05]  /*0ea0*/  IADD3 R156, PT, PT, -R156, RZ, RZ ;  /* 0x000000ff9c9c7210 */ /* 0x010fca0007ffe1ff */
[----:B-1----:R-:W-:Y:S01]  /*0eb0*/  IMAD R156, R5, R156, UR5 ;  /* 0x00000005059c7e24 */ /* 0x002fe2000f8e029c */
[----:B---3--:R-:W-:-:S05]  /*0ec0*/  IADD3 R154, PT, PT, -R154, RZ, RZ ;  /* 0x000000ff9a9a7210 */ /* 0x008fca0007ffe1ff */
[----:B--2---:R-:W-:Y:S01]  /*0ed0*/  IMAD R154, R3, R154, UR4 ;  /* 0x00000004039a7e24 */ /* 0x004fe2000f8e029a */
[----:B------:R-:W-:Y:S06]  /*0ee0*/  @!P0 BRA `(.L_x_15) ;  /* 0x0000000000b88947 */ /* 0x000fec0003800000 */
[----:B------:R-:W1:Y:S01]  /*0ef0*/  LDC.64 R4, c[0x0][0xb18] ;  /* 0x0002c600ff047b82 */ /* 0x000e620000000a00 */
[----:B------:R-:W-:-:S07]  /*0f00*/  ISETP.NE.AND P0, PT, R9, 0x1, PT ;  /* 0x000000010900780c */ /* 0x000fce0003f05270 */
[----:B------:R-:W2:Y:S08]  /*0f10*/  LDC R10, c[0x0][0xb0c] ;  /* 0x0002c300ff0a7b82 */ /* 0x000eb00000000800 */
[----:B------:R-:W3:Y:S08]  /*0f20*/  LDC R11, c[0x0][0x370] ;  /* 0x0000dc00ff0b7b82 */ /* 0x000ef00000000800 */
[----:B------:R-:W4:Y:S01]  /*0f30*/  LDC R12, c[0x0][0x374] ;  /* 0x0000dd00ff0c7b82 */ /* 0x000f220000000800 */
[----:B-1----:R-:W-:-:S07]  /*0f40*/  ISETP.NE.AND P1, PT, R4, 0x1, PT ;  /* 0x000000010400780c */ /* 0x002fce0003f25270 */
[----:B------:R-:W3:Y:S01]  /*0f50*/  LDC.64 R6, c[0x0][0xb10] ;  /* 0x0002c400ff067b82 */ /* 0x000ee20000000a00 */
[----:B--2---:R-:W-:-:S07]  /*0f60*/  ISETP.NE.AND P2, PT, R10, 0x1, PT ;  /* 0x000000010a00780c */ /* 0x004fce0003f45270 */
[----:B------:R-:W1:Y:S08]  /*0f70*/  LDC R8, c[0x0][0xb20] ;  /* 0x0002c800ff087b82 */ /* 0x000e700000000800 */
[----:B------:R-:W2:Y:S01]  /*0f80*/  LDC.64 R2, c[0x0][0xb28] ;  /* 0x0002ca00ff027b82 */ /* 0x000ea20000000a00 */
[----:B----4-:R-:W-:-:S04]  /*0f90*/  IMAD.HI.U32 R13, R12, R5, RZ ;  /* 0x000000050c0d7227 */ /* 0x010fc800078e00ff */
[----:B------:R-:W-:-:S04]  /*0fa0*/  IMAD.HI.U32 R5, R20, R5, RZ ;  /* 0x0000000514057227 */ /* 0x000fc800078e00ff */
[----:B---3--:R-:W-:-:S04]  /*0fb0*/  IMAD.HI.U32 R14, R11, R6, RZ ;  /* 0x000000060b0e7227 */ /* 0x008fc800078e00ff */
[C---:B------:R-:W-:Y:S01]  /*0fc0*/  IMAD.HI.U32 R16, R21.reuse, R6, RZ ;  /* 0x0000000615107227 */ /* 0x040fe200078e00ff */
[-C--:B------:R-:W-:Y:S02]  /*0fd0*/  @P2 SHF.R.U32.HI R11, RZ, R7.reuse, R14 ;  /* 0x00000007ff0b2219 */ /* 0x080fe4000001160e */
[-C--:B-1----:R-:W-:Y:S02]  /*0fe0*/  @P1 SHF.R.U32.HI R12, RZ, R8.reuse, R13 ;  /* 0x00000008ff0c1219 */ /* 0x082fe4000001160d */
[----:B------:R-:W-:Y:S02]  /*0ff0*/  SHF.R.U32.HI R5, RZ, R8, R5 ;  /* 0x00000008ff057219 */ /* 0x000fe40000011605 */
[----:B------:R-:W-:Y:S02]  /*1000*/  SHF.R.U32.HI R16, RZ, R7, R16 ;  /* 0x00000007ff107219 */ /* 0x000fe40000011610 */
[----:B------:R-:W-:Y:S01]  /*1010*/  SEL R5, R20, R5, !P1 ;  /* 0x0000000514057207 */ /* 0x000fe20004800000 */
[----:B--2---:R-:W-:Y:S01]  /*1020*/  IMAD.HI.U32 R14, R12, R2, RZ ;  /* 0x000000020c0e7227 */ /* 0x004fe200078e00ff */
[----:B------:R-:W-:-:S02]  /*1030*/  SEL R7, R21, R16, !P2 ;  /* 0x0000001015077207 */ /* 0x000fc40005000000 */
[----:B------:R-:W-:Y:S01]  /*1040*/  IADD3 R13, PT, PT, -R5, RZ, RZ ;  /* 0x000000ff050d7210 */ /* 0x000fe20007ffe1ff */
[----:B------:R-:W-:Y:S01]  /*1050*/  IMAD.HI.U32 R6, R11, R2, RZ ;  /* 0x000000020b067227 */ /* 0x000fe200078e00ff */
[----:B------:R-:W-:-:S03]  /*1060*/  @P0 SHF.R.U32.HI R12, RZ, R3, R14 ;  /* 0x00000003ff0c0219 */ /* 0x000fc6000001160e */
[----:B------:R-:W-:Y:S01]  /*1070*/  IMAD R13, R4, R13, R20 ;  /* 0x0000000d040d7224 */ /* 0x000fe200078e0214 */
[----:B------:R-:W-:Y:S01]  /*1080*/  @P0 SHF.R.U32.HI R11, RZ, R3, R6 ;  /* 0x00000003ff0b0219 */ /* 0x000fe20000011606 */
[----:B------:R-:W-:-:S04]  /*1090*/  IMAD R12, R12, R9, RZ ;  /* 0x000000090c0c7224 */ /* 0x000fc800078e02ff */
[----:B------:R-:W-:Y:S01]  /*10a0*/  IMAD R6, R11, R9, RZ ;  /* 0x000000090b067224 */ /* 0x000fe200078e02ff */
[----:B------:R-:W-:-:S04]  /*10b0*/  ISETP.GE.AND P1, PT, R5, R12, PT ;  /* 0x0000000c0500720c */ /* 0x000fc80003f26270 */
[----:B------:R-:W-:Y:S01]  /*10c0*/  ISETP.GE.OR P1, PT, R7, R6, P1 ;  /* 0x000000060700720c */ /* 0x000fe20000f26670 */
[----:B------:R-:W-:-:S05]  /*10d0*/  IMAD.HI.U32 R6, R5, R2, RZ ;  /* 0x0000000205067227 */ /* 0x000fca00078e00ff */
[----:B------:R-:W-:-:S04]  /*10e0*/  SHF.R.U32.HI R6, RZ, R3, R6 ;  /* 0x00000003ff067219 */ /* 0x000fc80000011606 */
[----:B------:R-:W-:-:S03]  /*10f0*/  SEL R6, R5, R6, !P0 ;  /* 0x0000000605067207 */ /* 0x000fc60004000000 */
[----:B------:R-:W-:Y:S01]  /*1100*/  @!P1 IMAD.HI.U32 R8, R7, R2, RZ ;  /* 0x0000000207089227 */ /* 0x000fe200078e00ff */
[----:B------:R-:W-:-:S04]  /*1110*/  IADD3 R2, PT, PT, -R6, RZ, RZ ;  /* 0x000000ff06027210 */ /* 0x000fc80007ffe1ff */
[----:B------:R-:W-:Y:S01]  /*1120*/  @!P1 SHF.R.U32.HI R8, RZ, R3, R8 ;  /* 0x00000003ff089219 */ /* 0x000fe20000011608 */
[----:B------:R-:W-:-:S03]  /*1130*/  IMAD R2, R9, R2, R5 ;  /* 0x0000000209027224 */ /* 0x000fc600078e0205 */
[----:B------:R-:W-:-:S05]  /*1140*/  @!P1 SEL R3, R7, R8, !P0 ;  /* 0x0000000807039207 */ /* 0x000fca0004000000 */
[--C-:B------:R-:W-:Y:S02]  /*1150*/  @!P1 IMAD.IADD R6, R6, 0x1, -R3.reuse ;  /* 0x0000000106069824 */ /* 0x100fe400078e0a03 */
[----:B------:R-:W-:Y:S01]  /*1160*/  @!P1 IMAD R3, R2, R11, R3 ;  /* 0x0000000b02039224 */ /* 0x000fe200078e0203 */
[----:B------:R-:W-:Y:S01]  /*1170*/  IADD3 R2, PT, PT, -R7, RZ, RZ ;  /* 0x000000ff07027210 */ /* 0x000fe20007ffe1ff */
[----:B------:R-:W-:Y:S02]  /*1180*/  @!P1 IMAD R5, R6, R9, R7 ;  /* 0x0000000906059224 */ /* 0x000fe400078e0207 */
[----:B------:R-:W-:Y:S02]  /*1190*/  @!P1 IMAD.MOV.U32 R7, RZ, RZ, R3 ;  /* 0x000000ffff079224 */ /* 0x000fe400078e0003 */
[----:B------:R-:W-:Y:S02]  /*11a0*/  IMAD R2, R10, R2, R21 ;  /* 0x000000020a027224 */ /* 0x000fe400078e0215 */
[----:B------:R-:W-:-:S02]  /*11b0*/  IMAD R20, R5, R4, R13 ;  /* 0x0000000405147224 */ /* 0x000fc400078e020d */
[----:B------:R-:W-:Y:S02]  /*11c0*/  IMAD R21, R7, R10, R2 ;  /* 0x0000000a07157224 */ /* 0x000fe400078e0202 */
.L_x_15:
[----:B------:R-:W1:Y:S01]  /*11d0*/  LDCU UR4, c[0x0][0xb30] ;  /* 0x00016600ff0477ac */ /* 0x000e620008000800 */
[----:B------:R-:W2:Y:S08]  /*11e0*/  S2UR UR37, SR_CgaCtaId ;  /* 0x00000000002579c3 */ /* 0x000eb00000008800 */
[----:B------:R-:W3:Y:S01]  /*11f0*/  LDC R72, c[0x0][0xb24] ;  /* 0x0002c900ff487b82 */ /* 0x000ee20000000800 */
[----:B-1----:R-:W-:-:S09]  /*1200*/  UISETP.NE.AND UP1, UPT, UR4, 0x1, UPT ;  /* 0x000000010400788c */ /* 0x002fd2000bf25270 */
[----:B--2---:R-:W-:Y:S05]  /*1210*/  BRA.U UP1, `(.L_x_16) ;  /* 0x0000000101407547 */ /* 0x004fea000b800000 */
[----:B------:R-:W1:Y:S08]  /*1220*/  LDC.64 R4, c[0x0][0xb10] ;  /* 0x0002c400ff047b82 */ /* 0x000e700000000a00 */
[----:B------:R-:W2:Y:S08]  /*1230*/  LDC.64 R2, c[0x0][0xb18] ;  /* 0x0002c600ff027b82 */ /* 0x000eb00000000a00 */
[----:B------:R-:W4:Y:S08]  /*1240*/  LDC R6, c[0x0][0xb20] ;  /* 0x0002c800ff067b82 */ /* 0x000f300000000800 */
[----:B------:R-:W3:Y:S01]  /*1250*/  LDC R8, c[0x0][0xb0c] ;  /* 0x0002c300ff087b82 */ /* 0x000ee20000000800 */
[----:B-1----:R-:W-:-:S05]  /*1260*/  IMAD.HI.U32 R4, R21, R4, RZ ;  /* 0x0000000415047227 */ /* 0x002fca00078e00ff */
[----:B------:R-:W-:Y:S01]  /*1270*/  SHF.R.U32.HI R4, RZ, R5, R4 ;  /* 0x00000005ff047219 */ /* 0x000fe20000011604 */
[----:B--2---:R-:W-:Y:S01]  /*1280*/  IMAD.HI.U32 R3, R20, R3, RZ ;  /* 0x0000000314037227 */ /* 0x004fe200078e00ff */
[----:B------:R-:W-:-:S04]  /*1290*/  ISETP.NE.AND P0, PT, R2, 0x1, PT ;  /* 0x000000010200780c */ /* 0x000fc80003f05270 */
[----:B----4-:R-:W-:-:S04]  /*12a0*/  SHF.R.U32.HI R3, RZ, R6, R3 ;  /* 0x00000006ff037219 */ /* 0x010fc80000011603 */
[----:B------:R-:W-:Y:S02]  /*12b0*/  SEL R3, R20, R3, !P0 ;  /* 0x0000000314037207 */ /* 0x000fe40004000000 */
[----:B---3--:R-:W-:-:S04]  /*12c0*/  ISETP.NE.AND P1, PT, R8, 0x1, PT ;  /* 0x000000010800780c */ /* 0x008fc80003f25270 */
[----:B------:R-:W-:-:S05]  /*12d0*/  SEL R4, R21, R4, !P1 ;  /* 0x0000000415047207 */ /* 0x000fca0004800000 */
[----:B------:R-:W-:Y:S02]  /*12e0*/  IMAD.IADD R5, R3, 0x1, -R4 ;  /* 0x0000000103057824 */ /* 0x000fe400078e0a04 */
[----:B------:R-:W-:Y:S02]  /*12f0*/  IMAD.IADD R3, R4, 0x1, -R3 ;  /* 0x0000000104037824 */ /* 0x000fe400078e0a03 */
[----:B------:R-:W-:Y:S02]  /*1300*/  IMAD R21, R5, R8, R21 ;  /* 0x0000000805157224 */ /* 0x000fe400078e0215 */
[----:B------:R-:W-:-:S07]  /*1310*/  IMAD R20, R3, R2, R20 ;  /* 0x0000000203147224 */ /* 0x000fce00078e0214 */
.L_x_16:
[----:B------:R-:W-:Y:S01]  /*1320*/  BAR.SYNC.DEFER_BLOCKING 0x0 ;  /* 0x0000000000007b1d */ /* 0x000fe20000010000 */
[----:B------:R-:W-:Y:S01]  /*1330*/  UISETP.NE.AND UP1, UPT, UR8, 0x2, UPT ;  /* 0x000000020800788c */ /* 0x000fe2000bf25270 */
[----:B------:R-:W-:Y:S02]  /*1340*/  ISETP.NE.OR P5, PT, R0, 0x2, !P5 ;  /* 0x000000020000780c */ /* 0x000fe40006fa5670 */
[----:B------:R-:W-:-:S06]  /*1350*/  LOP3.LUT R2, R170, 0x1f, RZ, 0xc0, !PT ;  /* 0x0000001faa027812 */ /* 0x000fcc00078ec0ff */
[----:B------:R-:W-:Y:S05]  /*1360*/  BRA.U UP1, `(.L_x_17) ;  /* 0x0000001101607547 */ /* 0x000fea000b800000 */
[----:B------:R-:W1:Y:S01]  /*1370*/  LDCU UR13, c[0x0][0x38c] ;  /* 0x00007180ff0d77ac */ /* 0x000e620008000800 */
[----:B------:R-:W2:Y:S01]  /*1380*/  LDC R9, c[0x0][0x370] ;  /* 0x0000dc00ff097b82 */ /* 0x000ea20000000800 */
[----:B------:R-:W-:Y:S01]  /*1390*/  PLOP3.LUT P1, PT, PT, PT, UP2, 0x80, 0x8 ;  /* 0x000000000008781c */ /* 0x000fe20003f2f028 */
[----:B------:R-:W-:Y:S01]  /*13a0*/  HFMA2 R12, -RZ, RZ, 0, 0 ;  /* 0x00000000ff0c7431 */ /* 0x000fe200000001ff */
[----:B------:R-:W-:Y:S01]  /*13b0*/  ISETP.EQ.OR P4, PT, R2, RZ, P5 ;  /* 0x000000ff0200720c */ /* 0x000fe20002f82670 */
[----:B------:R-:W-:Y:S01]  /*13c0*/  IMAD.MOV.U32 R15, RZ, RZ, 0x1 ;  /* 0x00000001ff0f7424 */ /* 0x000fe200078e00ff */
[----:B------:R-:W-:Y:S01]  /*13d0*/  PLOP3.LUT P1, PT, P1, PT, PT, 0x8, 0x80 ;  /* 0x000000000080781c */ /* 0x000fe20000f2e170 */
[----:B------:R-:W-:Y:S01]  /*13e0*/  IMAD.MOV.U32 R14, RZ, RZ, RZ ;  /* 0x000000ffff0e7224 */ /* 0x000fe200078e00ff */
[----:B------:R-:W-:Y:S01]  /*13f0*/  MOV R8, 0x1 ;  /* 0x0000000100087802 */ /* 0x000fe20000000f00 */
[----:B------:R-:W4:Y:S01]  /*1400*/  LDC R0, c[0x0][0x374] ;  /* 0x0000dd00ff007b82 */ /* 0x000f220000000800 */
[----:B------:R-:W-:Y:S01]  /*1410*/  IMAD.MOV.U32 R10, RZ, RZ, RZ ;  /* 0x000000ffff0a7224 */ /* 0x000fe200078e00ff */
[----:B------:R-:W2:Y:S01]  /*1420*/  LDCU.64 UR22, c[0x0][0x348] ;  /* 0x00006900ff1677ac */ /* 0x000ea20008000a00 */
[----:B------:R-:W-:Y:S01]  /*1430*/  UMOV UR6, URZ ;  /* 0x000000ff00067c82 */ /* 0x000fe20008000000 */
[----:B-1----:R-:W-:-:S04]  /*1440*/  UIADD3 UR5, UPT, UPT, UR13, 0x1f, URZ ;  /* 0x0000001f0d057890 */ /* 0x002fc8000fffe0ff */
[----:B------:R-:W-:-:S04]  /*1450*/  USHF.R.S32.HI UR4, URZ, 0x1f, UR5 ;  /* 0x0000001fff047899 */ /* 0x000fc80008011405 */
[----:B------:R-:W-:-:S04]  /*1460*/  ULEA.HI UR4, UR4, UR5, URZ, 0x5 ;  /* 0x0000000504047291 */ /* 0x000fc8000f8f28ff */
[----:B------:R-:W-:Y:S02]  /*1470*/  USHF.R.S32.HI UR15, URZ, 0x5, UR4 ;  /* 0x00000005ff0f7899 */ /* 0x000fe40008011404 */
[----:B------:R-:W-:Y:S02]  /*1480*/  UIADD3 UR4, UPT, UPT, UR13, -0x1, URZ ;  /* 0xffffffff0d047890 */ /* 0x000fe4000fffe0ff */
[----:B------:R-:W-:Y:S02]  /*1490*/  UISETP.LT.U32.AND UP0, UPT, UR15, 0x4, UPT ;  /* 0x000000040f00788c */ /* 0x000fe4000bf01070 */
[----:B------:R-:W-:Y:S02]  /*14a0*/  UISETP.GE.U32.AND UP1, UPT, UR4, -0x3f, UPT ;  /* 0xffffffc10400788c */ /* 0x000fe4000bf26070 */
[----:B------:R-:W-:Y:S02]  /*14b0*/  USEL UR14, UR15, 0x4, UP0 ;  /* 0x000000040f0e7887 */ /* 0x000fe40008000000 */
[----:B------:R-:W-:-:S02]  /*14c0*/  UIADD3 UR13, UPT, UPT, UR13, 0x3e, URZ ;  /* 0x0000003e0d0d7890 */ /* 0x000fc4000fffe0ff */
[----:B------:R-:W-:Y:S02]  /*14d0*/  UIADD3 UR5, UPT, UPT, UR14, -0x1, URZ ;  /* 0xffffffff0e057890 */ /* 0x000fe4000fffe0ff */
[----:B------:R-:W-:-:S03]  /*14e0*/  UIADD3 UR7, UPT, UPT, UR15, -UR14, URZ ;  /* 0x8000000e0f077290 */ /* 0x000fc6000fffe0ff */
[----:B------:R-:W-:-:S04]  /*14f0*/  @UP1 UIADD3 UR5, UPT, UPT, UR14, URZ, URZ ;  /* 0x000000ff0e051290 */ /* 0x000fc8000fffe0ff */
[----:B--2---:R-:W-:-:S12]  /*1500*/  UIADD3 UR5, UPT, UPT, UR5, 0x1, URZ ;  /* 0x0000000105057890 */ /* 0x004fd8000fffe0ff */
.L_x_35:
[----:B------:R-:W-:Y:S01]  /*1510*/  UISETP.NE.AND UP0, UPT, UR37, URZ, UPT ;  /* 0x000000ff2500728c */ /* 0x000fe2000bf05270 */
[----:B------:R-:W1:Y:S08]  /*1520*/  S2UR UR37, SR_CgaCtaId ;  /* 0x00000000002579c3 */ /* 0x000e700000008800 */
[----:B------:R-:W-:Y:S05]  /*1530*/  BRA.U UP0, `(.L_x_18) ;  /* 0x0000000100347547 */ /* 0x000fea000b800000 */
[----:B------:R-:W2:Y:S01]  /*1540*/  S2R R2, SR_CgaCtaId ;  /* 0x0000000000027919 */ /* 0x000ea20000008800 */
[----:B------:R-:W-:-:S04]  /*1550*/  MOV R3, 0x400 ;  /* 0x0000040000037802 */ /* 0x000fc80000000f00 */
[----:B--2---:R-:W-:Y:S02]  /*1560*/  LEA R3, R2, R3, 0x18 ;  /* 0x0000000302037211 */ /* 0x004fe400078ec0ff */
[----:B------:R-:W-:-:S03]  /*1570*/  SHF.L.U32 R2, R8, 0x1f, RZ ;  /* 0x0000001f08027819 */ /* 0x000fc600000006ff */
[----:B------:R-:W-:-:S04]  /*1580*/  IMAD R3, R10, 0x8, R3 ;  /* 0x000000080a037824 */ /* 0x000fc800078e0203 */
[----:B------:R-:W2:Y:S02]  /*1590*/  SYNCS.PHASECHK.TRANS64.TRYWAIT P0, [R3+URZ+0xe0], R2 ;  /* 0x0000e002030075a7 */ /* 0x000ea400080011ff */
[----:B--2---:R-:W-:Y:S05]  /*15a0*/  @!P0 BRA `(.L_x_19) ;  /* 0x0000009400908947 */ /* 0x004fea0003800000 */
.L_x_129:
[----:B------:R-:W-:Y:S01]  /*15b0*/  VIADD R10, R10, 0x1 ;  /* 0x000000010a0a7836 */ /* 0x000fe20000000000 */
[----:B------:R2:W-:Y:S04]  /*15c0*/  SYNCS.ARRIVE.TRANS64.A1T0 RZ, [R3+URZ+0xd0], RZ ;  /* 0x0000d0ff03ff79a7 */ /* 0x0005e800081000ff */
[----:B------:R-:W-:-:S04]  /*15d0*/  ISETP.NE.AND P0, PT, R10, 0x2, PT ;  /* 0x000000020a00780c */ /* 0x000fc80003f05270 */
[----:B------:R-:W-:Y:S02]  /*15e0*/  SEL R10, R10, RZ, P0 ;  /* 0x000000ff0a0a7207 */ /* 0x000fe40000000000 */
[----:B--2---:R-:W-:-:S04]  /*15f0*/  SEL R3, RZ, 0x1, P0 ;  /* 0x00000001ff037807 */ /* 0x004fc80000000000 */
[----:B------:R-:W-:-:S07]  /*1600*/  LOP3.LUT R8, R8, R3, RZ, 0x3c, !PT ;  /* 0x0000000308087212 */ /* 0x000fce00078e3cff */
.L_x_18:
[----:B------:R-:W-:Y:S01]  /*1610*/  UMOV UR4, 0x400 ;  /* 0x0000040000047882 */ /* 0x000fe20000000000 */
[----:B------:R-:W-:Y:S01]  /*1620*/  SHF.L.U32 R2, R15, 0x1f, RZ ;  /* 0x0000001f0f027819 */ /* 0x000fe200000006ff */
[----:B-1----:R-:W-:Y:S01]  /*1630*/  ULEA UR4, UR37, UR4, 0x18 ;  /* 0x0000000425047291 */ /* 0x002fe2000f8ec0ff */
[----:B------:R-:W-:Y:S01]  /*1640*/  R2UR UR35, R21 ;  /* 0x00000000152372ca */ /* 0x000fe200000e0000 */
[----:B------:R-:W-:Y:S01]  /*1650*/  UISETP.GE.U32.AND UP0, UPT, UR13, 0x3f, UPT ;  /* 0x0000003f0d00788c */ /* 0x000fe2000bf06070 */
[----:B------:R-:W-:Y:S01]  /*1660*/  R2UR UR11, R20 ;  /* 0x00000000140b72ca */ /* 0x000fe200000e0000 */
[----:B------:R-:W-:Y:S01]  /*1670*/  ULEA UR8, UR6, UR4, 0x3 ;  /* 0x0000000406087291 */ /* 0x000fe2000f8e18ff */
[----:B------:R-:W-:-:S08]  /*1680*/  UMOV UR24, URZ ;  /* 0x000000ff00187c82 */ /* 0x000fd00008000000 */
[----:B------:R1:W2:Y:S01]  /*1690*/  SYNCS.PHASECHK.TRANS64.TRYWAIT P0, [UR8+0x20], R2 ;  /* 0x00002002ff0075a7 */ /* 0x0002a20008001108 */
[----:B------:R-:W-:Y:S02]  /*16a0*/  USHF.L.U32 UR35, UR35, 0x7, URZ ;  /* 0x0000000723237899 */ /* 0x000fe400080006ff */
[----:B------:R-:W-:Y:S01]  /*16b0*/  USHF.L.U32 UR11, UR11, 0x8, URZ ;  /* 0x000000080b0b7899 */ /* 0x000fe200080006ff */
[----:B------:R-:W-:Y:S11]  /*16c0*/  BRA.U !UP0, `(.L_x_20) ;  /* 0x0000000108a87547 */ /* 0x000ff6000b800000 */
[----:B------:R-:W-:Y:S01]  /*16d0*/  UMOV UR16, URZ ;  /* 0x000000ff00107c82 */ /* 0x000fe20008000000 */
[----:B------:R-:W-:-:S05]  /*16e0*/  UMOV UR17, UR6 ;  /* 0x0000000600117c82 */ /* 0x000fca0008000000 */
.L_x_25:
[----:B-1----:R-:W-:Y:S01]  /*16f0*/  ULEA UR33, UR17, UR4, 0x3 ;  /* 0x0000000411217291 */ /* 0x002fe2000f8e18ff */
[----:B--2---:R-:W-:Y:S01]  /*1700*/  @!P5 MOV R3, 0x6000 ;  /* 0x000060000003d802 */ /* 0x004fe20000000f00 */
[----:B--2---:R-:W-:Y:S10]  /*1710*/  @P0 BRA `(.L_x_21) ;  /* 0x00000000000c0947 */ /* 0x004ff40003800000 */
[----:B------:R-:W-:-:S04]  /*1720*/  SHF.L.U32 R5, R15, 0x1f, RZ ;  /* 0x0000001f0f057819 */ /* 0x000fc800000006ff */
[----:B------:R-:W2:Y:S02]  /*1730*/  SYNCS.PHASECHK.TRANS64.TRYWAIT P0, [UR33+0x20], R5 ;  /* 0x00002005ff0075a7 */ /* 0x000ea40008001121 */
[----:B--2---:R-:W-:Y:S05]  /*1740*/  @!P0 BRA `(.L_x_22) ;  /* 0x00000094003c8947 */ /* 0x004fea0003800000 */
.L_x_21:
[----:B------:R2:W-:Y:S01]  /*1750*/  @!P5 SYNCS.ARRIVE.TRANS64 RZ, [UR33], R3 ;  /* 0x00000003ffffd9a7 */ /* 0x0005e20008000021 */
[----:B------:R-:W-:Y:S04]  /*1760*/  BSSY.RECONVERGENT B0, `(.L_x_23) ;  /* 0x0000003000007945 */ /* 0x000fe80003800200 */
[----:B------:R-:W-:Y:S05]  /*1770*/  @P4 BRA `(.L_x_24) ;  /* 0x0000000000044947 */ /* 0x000fea0003800000 */
[----:B------:R-:W-:Y:S05]  /*1780*/  BPT.TRAP 0x1 ;  /* 0x000000040000795c */ /* 0x000fea0000300000 */
.L_x_24:
[----:B------:R-:W-:Y:S05]  /*1790*/  BSYNC.RECONVERGENT B0 ;  /* 0x0000000000007941 */ /* 0x000fea0003800200 */
.L_x_23:
[----:B------:R-:W-:Y:S02]  /*17a0*/  UIADD3 UR6, UPT, UPT, UR17, 0x1, URZ ;  /* 0x0000000111067890 */ /* 0x000fe4000fffe0ff */
[----:B------:R-:W-:Y:S02]  /*17b0*/  ULEA UR32, UR17, UR4, 0xd ;  /* 0x0000000411207291 */ /* 0x000fe4000f8e68ff */
[----:B------:R-:W-:Y:S02]  /*17c0*/  UISETP.NE.AND UP0, UPT, UR6, 0x4, UPT ;  /* 0x000000040600788c */ /* 0x000fe4000bf05270 */
[----:B------:R-:W-:Y:S02]  /*17d0*/  UIADD3 UR26, UP1, UPT, UR22, 0x80, URZ ;  /* 0x00000080161a7890 */ /* 0x000fe4000ff3e0ff */
[----:B------:R-:W-:Y:S02]  /*17e0*/  USEL UR9, URZ, 0x1, UP0 ;  /* 0x00000001ff097887 */ /* 0x000fe40008000000 */
[----:B------:R-:W-:-:S02]  /*17f0*/  USEL UR6, UR6, URZ, UP0 ;  /* 0x000000ff06067287 */ /* 0x000fc40008000000 */
[----:B------:R-:W-:Y:S02]  /*1800*/  UIADD3 UR20, UP0, UPT, UR22, 0x180, URZ ;  /* 0x0000018016147890 */ /* 0x000fe4000ff1e0ff */
[----:B------:R-:W-:Y:S01]  /*1810*/  ULEA UR8, UR6, UR4, 0x3 ;  /* 0x0000000406087291 */ /* 0x000fe2000f8e18ff */
[----:B------:R-:W-:Y:S01]  /*1820*/  LOP3.LUT R15, R15, UR9, RZ, 0x3c, !PT ;  /* 0x000000090f0f7c12 */ /* 0x000fe2000f8e3cff */
[----:B------:R-:W-:Y:S02]  /*1830*/  USHF.L.U32 UR34, UR16, 0x5, URZ ;  /* 0x0000000510227899 */ /* 0x000fe400080006ff */
[----:B------:R-:W-:Y:S01]  /*1840*/  UIADD3.X UR27, UPT, UPT, URZ, UR23, URZ, UP1, !UPT ;  /* 0x00000017ff1b7290 */ /* 0x000fe20008ffe4ff */
[----:B-1----:R-:W-:Y:S01]  /*1850*/  SHF.L.U32 R2, R15, 0x1f, RZ ;  /* 0x0000001f0f027819 */ /* 0x002fe200000006ff */
[----:B------:R-:W-:Y:S02]  /*1860*/  UIADD3 UR32, UPT, UPT, UR32, 0x10800, URZ ;  /* 0x0001080020207890 */ /* 0x000fe4000fffe0ff */
[----:B------:R-:W-:Y:S01]  /*1870*/  UIADD3.X UR21, UPT, UPT, URZ, UR23, URZ, UP0, !UPT ;  /* 0x00000017ff157290 */ /* 0x000fe200087fe4ff */
[----:B------:R1:W1:Y:S01]  /*1880*/  SYNCS.PHASECHK.TRANS64.TRYWAIT P0, [UR8+0x20], R2 ;  /* 0x00002002ff0075a7 */ /* 0x0002620008001108 */
[----:B------:R-:W-:Y:S01]  /*1890*/  ULEA UR8, UR17, UR4, 0xe ;  /* 0x0000000411087291 */ /* 0x000fe2000f8e70ff */
[----:B------:R-:W-:Y:S01]  /*18a0*/  UMOV UR18, 0x0 ;  /* 0x0000000000127882 */ /* 0x000fe20000000000 */
[----:B------:R-:W-:-:S02]  /*18b0*/  UMOV UR19, 0x10000000 ;  /* 0x1000000000137882 */ /* 0x000fc40000000000 */
[----:B------:R-:W-:Y:S01]  /*18c0*/  UIADD3 UR8, UPT, UPT, UR8, 0x18800, URZ ;  /* 0x0001880008087890 */ /* 0x000fe2000fffe0ff */
[----:B------:R1:W-:Y:S01]  /*18d0*/  UTMALDG.3D [UR32], [UR26], desc[UR18] ;  /* 0x000012201a0075b4 */ /* 0x0003e20008011000 */
[----:B------:R-:W-:Y:S01]  /*18e0*/  UMOV UR12, UR36 ;  /* 0x00000024000c7c82 */ /* 0x000fe20008000000 */
[----:B------:R-:W-:Y:S01]  /*18f0*/  UMOV UR9, UR33 ;  /* 0x0000002100097c82 */ /* 0x000fe20008000000 */
[----:B------:R-:W-:Y:S01]  /*1900*/  UMOV UR10, UR34 ;  /* 0x00000022000a7c82 */ /* 0x000fe20008000000 */
[----:B------:R-:W-:Y:S01]  /*1910*/  UIADD3 UR16, UPT, UPT, UR16, 0x1, URZ ;  /* 0x0000000110107890 */ /* 0x000fe2000fffe0ff */
[----:B------:R-:W-:Y:S01]  /*1920*/  UMOV UR24, UR5 ;  /* 0x0000000500187c82 */ /* 0x000fe20008000000 */
[----:B------:R-:W-:Y:S02]  /*1930*/  UMOV UR17, UR6 ;  /* 0x0000000600117c82 */ /* 0x000fe40008000000 */
[----:B------:R1:W-:Y:S01]  /*1940*/  UTMALDG.3D [UR8], [UR20], desc[UR18] ;  /* 0x00001208140075b4 */ /* 0x0003e20008011000 */
[----:B------:R-:W-:-:S09]  /*1950*/  UISETP.NE.AND UP0, UPT, UR16, UR5, UPT ;  /* 0x000000051000728c */ /* 0x000fd2000bf05270 */
[----:B------:R-:W-:Y:S05]  /*1960*/  BRA.U UP0, `(.L_x_25) ;  /* 0xfffffffd00607547 */ /* 0x000fea000b83ffff */
.L_x_20:
[----:B-1----:R-:W-:Y:S01]  /*1970*/  ULEA UR8, UR6, UR4, 0x3 ;  /* 0x0000000406087291 */ /* 0x002fe2000f8e18ff */
[----:B------:R-:W-:Y:S01]  /*1980*/  SHF.L.U32 R2, R15, 0x1f, RZ ;  /* 0x0000001f0f027819 */ /* 0x000fe200000006ff */
[----:B------:R-:W-:Y:S01]  /*1990*/  @!P1 SYNCS.ARRIVE.TRANS64.A1T0 RZ, [UR4+0x88], RZ ;  /* 0x000088ffffff99a7 */ /* 0x000fe20008100004 */
[----:B------:R-:W-:-:S06]  /*19a0*/  UISETP.GT.AND UP0, UPT, UR15, UR14, UPT ;  /* 0x0000000e0f00728c */ /* 0x000fcc000bf04270 */
[----:B--2---:R1:W2:Y:S03]  /*19b0*/  SYNCS.PHASECHK.TRANS64.TRYWAIT P0, [UR8+0x20], R2 ;  /* 0x00002002ff0075a7 */ /* 0x0042a60008001108 */
[----:B------:R-:W-:Y:S05]  /*19c0*/  BRA.U !UP0, `(.L_x_26) ;  /* 0x0000000108ac7547 */ /* 0x000fea000b800000 */
[----:B------:R-:W-:Y:S01]  /*19d0*/  UIADD3 UR21, UPT, UPT, UR7, UR24, URZ ;  /* 0x0000001807157290 */ /* 0x000fe2000fffe0ff */
[----:B------:R-:W-:-:S11]  /*19e0*/  UMOV UR25, UR6 ;  /* 0x0000000600197c82 */ /* 0x000fd60008000000 */
.L_x_31:
[----:B-1----:R-:W-:Y:S01]  /*19f0*/  ULEA UR17, UR25, UR4, 0x3 ;  /* 0x0000000419117291 */ /* 0x002fe2000f8e18ff */
[----:B--2---:R-:W-:Y:S01]  /*1a00*/  @!P5 MOV R3, 0x6000 ;  /* 0x000060000003d802 */ /* 0x004fe20000000f00 */
[----:B--2---:R-:W-:Y:S10]  /*1a10*/  @P0 BRA `(.L_x_27) ;  /* 0x00000000000c0947 */ /* 0x004ff40003800000 */
[----:B------:R-:W-:-:S04]  /*1a20*/  SHF.L.U32 R5, R15, 0x1f, RZ ;  /* 0x0000001f0f057819 */ /* 0x000fc800000006ff */
[----:B------:R-:W2:Y:S02]  /*1a30*/  SYNCS.PHASECHK.TRANS64.TRYWAIT P0, [UR17+0x20], R5 ;  /* 0x00002005ff0075a7 */ /* 0x000ea40008001111 */
[----:B--2---:R-:W-:Y:S05]  /*1a40*/  @!P0 BRA `(.L_x_28) ;  /* 0x0000009000948947 */ /* 0x004fea0003800000 */
.L_x_27:
[----:B------:R2:W-:Y:S01]  /*1a50*/  @!P5 SYNCS.ARRIVE.TRANS64 RZ, [UR17], R3 ;  /* 0x00000003ffffd9a7 */ /* 0x0005e20008000011 */
[----:B------:R-:W-:Y:S04]  /*1a60*/  BSSY.RECONVERGENT B0, `(.L_x_29) ;  /* 0x0000003000007945 */ /* 0x000fe80003800200 */
[----:B------:R-:W-:Y:S05]  /*1a70*/  @P4 BRA `(.L_x_30) ;  /* 0x0000000000044947 */ /* 0x000fea0003800000 */
[----:B------:R-:W-:Y:S05]  /*1a80*/  BPT.TRAP 0x1 ;  /* 0x000000040000795c */ /* 0x000fea0000300000 */
.L_x_30:
[----:B------:R-:W-:Y:S05]  /*1a90*/  BSYNC.RECONVERGENT B0 ;  /* 0x0000000000007941 */ /* 0x000fea0003800200 */
.L_x_29:
        /* <DEDUP_REMOVED lines=10> */
[----:B------:R-:W-:Y:S01]  /*1b40*/  UIADD3 UR16, UPT, UPT, UR16, 0x10800, URZ ;  /* 0x0001080010107890 */ /* 0x000fe2000fffe0ff */
[----:B-1----:R-:W-:Y:S01]  /*1b50*/  SHF.L.U32 R2, R15, 0x1f, RZ ;  /* 0x0000001f0f027819 */ /* 0x002fe200000006ff */
[----:B------:R-:W-:Y:S02]  /*1b60*/  UIADD3.X UR31, UPT, UPT, URZ, UR23, URZ, UP1, !UPT ;  /* 0x00000017ff1f7290 */ /* 0x000fe40008ffe4ff */
[----:B------:R-:W-:Y:S01]  /*1b70*/  UIADD3.X UR29, UPT, UPT, URZ, UR23, URZ, UP0, !UPT ;  /* 0x00000017ff1d7290 */ /* 0x000fe200087fe4ff */
[----:B------:R1:W1:Y:S01]  /*1b80*/  SYNCS.PHASECHK.TRANS64.TRYWAIT P0, [UR8+0x20], R2 ;  /* 0x00002002ff0075a7 */ /* 0x0002620008001108 */
[----:B------:R-:W-:Y:S01]  /*1b90*/  ULEA UR8, UR25, UR4, 0xe ;  /* 0x0000000419087291 */ /* 0x000fe2000f8e70ff */
[----:B------:R-:W-:Y:S01]  /*1ba0*/  UMOV UR26, 0x0 ;  /* 0x00000000001a7882 */ /* 0x000fe20000000000 */
[----:B------:R-:W-:-:S02]  /*1bb0*/  UMOV UR27, 0x10000000 ;  /* 0x10000000001b7882 */ /* 0x000fc40000000000 */
[----:B------:R-:W-:Y:S01]  /*1bc0*/  UIADD3 UR8, UPT, UPT, UR8, 0x18800, URZ ;  /* 0x0001880008087890 */ /* 0x000fe2000fffe0ff */
[----:B------:R-:W-:Y:S01]  /*1bd0*/  UMOV UR19, UR35 ;  /* 0x0000002300137c82 */ /* 0x000fe20008000000 */
[----:B------:R-:W-:Y:S01]  /*1be0*/  UMOV UR20, UR36 ;  /* 0x0000002400147c82 */ /* 0x000fe20008000000 */
[----:B------:R-:W-:Y:S01]  /*1bf0*/  UMOV UR12, UR36 ;  /* 0x00000024000c7c82 */ /* 0x000fe20008000000 */
[----:B------:R-:W-:Y:S01]  /*1c00*/  UMOV UR9, UR17 ;  /* 0x0000001100097c82 */ /* 0x000fe20008000000 */
[----:B------:R-:W-:Y:S01]  /*1c10*/  UMOV UR10, UR18 ;  /* 0x00000012000a7c82 */ /* 0x000fe20008000000 */
[----:B------:R1:W-:Y:S01]  /*1c20*/  UTMALDG.3D [UR16], [UR30], desc[UR26] ;  /* 0x00001a101e0075b4 */ /* 0x0003e20008011000 */
[----:B------:R-:W-:Y:S01]  /*1c30*/  UIADD3 UR24, UPT, UPT, UR24, 0x1, URZ ;  /* 0x0000000118187890 */ /* 0x000fe2000fffe0ff */
[----:B------:R-:W-:-:S03]  /*1c40*/  UMOV UR25, UR6 ;  /* 0x0000000600197c82 */ /* 0x000fc60008000000 */
[----:B------:R-:W-:Y:S01]  /*1c50*/  UISETP.NE.AND UP0, UPT, UR24, UR21, UPT ;  /* 0x000000151800728c */ /* 0x000fe2000bf05270 */
[----:B------:R1:W-:Y:S08]  /*1c60*/  UTMALDG.3D [UR8], [UR28], desc[UR26] ;  /* 0x00001a081c0075b4 */ /* 0x0003f00008011000 */
[----:B------:R-:W-:Y:S05]  /*1c70*/  BRA.U UP0, `(.L_x_31) ;  /* 0xfffffffd005c7547 */ /* 0x000fea000b83ffff */
.L_x_26:
[----:B-1----:R-:W-:Y:S01]  /*1c80*/  LEA R2, R14, UR4, 0x3 ;  /* 0x000000040e027c11 */ /* 0x002fe2000f8e18ff */
[----:B------:R-:W-:Y:S01]  /*1c90*/  NOP ;  /* 0x0000000000007918 */ /* 0x000fe20000000000 */
[----:B--2---:R-:W-:Y:S02]  /*1ca0*/  SHF.L.U32 R3, R12, 0x1f, RZ ;  /* 0x0000001f0c037819 */ /* 0x004fe400000006ff */
[----:B------:R-:W-:Y:S02]  /*1cb0*/  LEA R4, R14, UR4, 0x4 ;  /* 0x000000040e047c11 */ /* 0x000fe4000f8e20ff */
[----:B------:R-:W1:Y:S02]  /*1cc0*/  SYNCS.PHASECHK.TRANS64.TRYWAIT P0, [R2+URZ+0x90], R3 ;  /* 0x00009003020075a7 */ /* 0x000e6400080011ff */
[----:B-1----:R-:W-:Y:S05]  /*1cd0*/  @!P0 BRA `(.L_x_32) ;  /* 0x0000009000088947 */ /* 0x002fea0003800000 */
.L_x_132:
[----:B------:R-:W2:Y:S01]  /*1ce0*/  LDS.128 R4, [R4+0x100] ;  /* 0x0001000004047984 */ /* 0x000ea20000000c00 */
[----:B---3--:R-:W-:Y:S01]  /*1cf0*/  ISETP.GE.AND P0, PT, R72, 0x1, PT ;  /* 0x000000014800780c */ /* 0x008fe20003f06270 */
[----:B-1----:R-:W-:Y:S01]  /*1d00*/  VIADD R2, R2, 0xa0 ;  /* 0x000000a002027836 */ /* 0x002fe20000000000 */
[----:B------:R-:W-:Y:S01]  /*1d10*/  @!PT LDS RZ, [RZ] ;  /* 0x00000000fffff984 */ /* 0x000fe20000000800 */
[----:B------:R-:W-:Y:S01]  /*1d20*/  @!PT LDS RZ, [RZ] ;  /* 0x00000000fffff984 */ /* 0x000fe20000000800 */
[----:B------:R-:W-:Y:S01]  /*1d30*/  @!PT LDS RZ, [RZ] ;  /* 0x00000000fffff984 */ /* 0x000fe20000000800 */
[----:B------:R-:W-:Y:S01]  /*1d40*/  @!PT LDS RZ, [RZ] ;  /* 0x00000000fffff984 */ /* 0x000fe20000000800 */
[----:B------:R1:W-:Y:S06]  /*1d50*/  MEMBAR.ALL.CTA ;  /* 0x0000000000007992 */ /* 0x0003ec0000008000 */
[----:B-1----:R-:W1:Y:S01]  /*1d60*/  FENCE.VIEW.ASYNC.S ;  /* 0x00000000000073c6 */ /* 0x002e620000000000 */
[----:B------:R-:W-:-:S04]  /*1d70*/  PRMT R2, RZ, 0x654, R2 ;  /* 0x00000654ff027816 */ /* 0x000fc80000000002 */
[----:B-1----:R1:W-:Y:S01]  /*1d80*/  SYNCS.ARRIVE.TRANS64.RED.A1T0 RZ, [R2+URZ], RZ ;  /* 0x000000ff02ff79a7 */ /* 0x0023e200081004ff */
[----:B--2---:R-:W-:-:S13]  /*1d90*/  LOP3.LUT P2, RZ, R6, 0x1, RZ, 0xc0, !PT ;  /* 0x0000000106ff7812 */ /* 0x004fda000784c0ff */
[----:B------:R-:W-:Y:S01]  /*1da0*/  @P2 SHF.R.U32.HI R3, RZ, 0x10, R5 ;  /* 0x00000010ff032819 */ /* 0x000fe20000011605 */
[----:B------:R-:W-:Y:S01]  /*1db0*/  VOTEU.ANY UP0, P2 ;  /* 0x0000000000ff7886 */ /* 0x000fe20001000100 */
[----:B------:R-:W-:Y:S02]  /*1dc0*/  @P2 MOV R13, R4 ;  /* 0x00000004000d2202 */ /* 0x000fe40000000f00 */
[----:B------:R-:W-:Y:S02]  /*1dd0*/  @P2 R2UR.BROADCAST UR8, R3 ;  /* 0x00000000030822ca */ /* 0x000fe400008e0000 */
[----:B------:R-:W-:-:S11]  /*1de0*/  @P2 LOP3.LUT R11, R5, 0xffff, RZ, 0xc0, !PT ;  /* 0x0000ffff050b2812 */ /* 0x000fd600078ec0ff */
[----:B------:R-:W-:Y:S01]  /*1df0*/  @UP0 UMOV UR36, UR8 ;  /* 0x0000000800240c82 */ /* 0x000fe20008000000 */
[----:B-1----:R-:W-:Y:S05]  /*1e00*/  @!P0 BRA `(.L_x_33) ;  /* 0x0000000000b88947 */ /* 0x002fea0003800000 */
[----:B------:R-:W4:Y:S01]  /*1e10*/  LDC.64 R4, c[0x0][0xb18] ;  /* 0x0002c600ff047b82 */ /* 0x000f220000000a00 */
[----:B------:R-:W-:-:S07]  /*1e20*/  ISETP.NE.AND P3, PT, R72, 0x1, PT ;  /* 0x000000014800780c */ /* 0x000fce0003f65270 */
[----:B------:R-:W1:Y:S08]  /*1e30*/  LDC.64 R6, c[0x0][0xb10] ;  /* 0x0002c400ff067b82 */ /* 0x000e700000000a00 */
[----:B------:R-:W2:Y:S08]  /*1e40*/  LDC R16, c[0x0][0xb20] ;  /* 0x0002c800ff107b82 */ /* 0x000eb00000000800 */
[----:B------:R-:W3:Y:S01]  /*1e50*/  LDC R18, c[0x0][0xb0c] ;  /* 0x0002c300ff127b82 */ /* 0x000ee20000000800 */
[----:B----4-:R-:W-:Y:S01]  /*1e60*/  IMAD.HI.U32 R17, R0, R5, RZ ;  /* 0x0000000500117227 */ /* 0x010fe200078e00ff */
[----:B------:R-:W-:-:S03]  /*1e70*/  ISETP.NE.AND P0, PT, R4, 0x1, PT ;  /* 0x000000010400780c */ /* 0x000fc60003f05270 */
[----:B------:R-:W-:-:S03]  /*1e80*/  IMAD.HI.U32 R5, R11, R5, RZ ;  /* 0x000000050b057227 */ /* 0x000fc600078e00ff */
[----:B------:R-:W4:Y:S01]  /*1e90*/  LDC.64 R2, c[0x0][0xb28] ;  /* 0x0002ca00ff027b82 */ /* 0x000f220000000a00 */
[----:B-1----:R-:W-:-:S04]  /*1ea0*/  IMAD.HI.U32 R20, R9, R6, RZ ;  /* 0x0000000609147227 */ /* 0x002fc800078e00ff */
[----:B------:R-:W-:Y:S01]  /*1eb0*/  IMAD.HI.U32 R22, R13, R6, RZ ;  /* 0x000000060d167227 */ /* 0x000fe200078e00ff */
[----:B------:R-:W-:Y:S02]  /*1ec0*/  SHF.R.U32.HI R20, RZ, R7, R20 ;  /* 0x00000007ff147219 */ /* 0x000fe40000011614 */
[-C--:B--2---:R-:W-:Y:S02]  /*1ed0*/  SHF.R.U32.HI R17, RZ, R16.reuse, R17 ;  /* 0x00000010ff117219 */ /* 0x084fe40000011611 */
[----:B------:R-:W-:Y:S02]  /*1ee0*/  SHF.R.U32.HI R16, RZ, R16, R5 ;  /* 0x00000010ff107219 */ /* 0x000fe40000011605 */
[----:B------:R-:W-:Y:S02]  /*1ef0*/  SEL R17, R0, R17, !P0 ;  /* 0x0000001100117207 */ /* 0x000fe40004000000 */
[----:B------:R-:W-:Y:S02]  /*1f00*/  SHF.R.U32.HI R22, RZ, R7, R22 ;  /* 0x00000007ff167219 */ /* 0x000fe40000011616 */
[----:B---3--:R-:W-:-:S02]  /*1f10*/  ISETP.NE.AND P1, PT, R18, 0x1, PT ;  /* 0x000000011200780c */ /* 0x008fc40003f25270 */
[----:B------:R-:W-:Y:S02]  /*1f20*/  SEL R5, R11, R16, !P0 ;  /* 0x000000100b057207 */ /* 0x000fe40004000000 */
[----:B------:R-:W-:Y:S02]  /*1f30*/  SEL R19, R9, R20, !P1 ;  /* 0x0000001409137207 */ /* 0x000fe40004800000 */
[----:B------:R-:W-:Y:S01]  /*1f40*/  SEL R7, R13, R22, !P1 ;  /* 0x000000160d077207 */ /* 0x000fe20004800000 */
[----:B----4-:R-:W-:-:S04]  /*1f50*/  IMAD.HI.U32 R20, R17, R2, RZ ;  /* 0x0000000211147227 */ /* 0x010fc800078e00ff */
[----:B------:R-:W-:Y:S01]  /*1f60*/  IMAD.HI.U32 R6, R19, R2, RZ ;  /* 0x0000000213067227 */ /* 0x000fe200078e00ff */
[----:B------:R-:W-:-:S04]  /*1f70*/  @P3 SHF.R.U32.HI R17, RZ, R3, R20 ;  /* 0x00000003ff113219 */ /* 0x000fc80000011614 */
        /* <DEDUP_REMOVED lines=8> */
[----:B------:R-:W-:-:S04]  /*2000*/  @!P0 IMAD.HI.U32 R16, R7, R2, RZ ;  /* 0x0000000207108227 */ /* 0x000fc800078e00ff */
[----:B------:R-:W-:Y:S01]  /*2010*/  IMAD.MOV R2, RZ, RZ, -R6 ;  /* 0x000000ffff027224 */ /* 0x000fe200078e0a06 */
[----:B------:R-:W-:-:S03]  /*2020*/  @!P0 SHF.R.U32.HI R16, RZ, R3, R16 ;  /* 0x00000003ff108219 */ /* 0x000fc60000011610 */
[----:B------:R-:W-:Y:S01]  /*2030*/  IMAD R2, R72, R2, R5 ;  /* 0x0000000248027224 */ /* 0x000fe200078e0205 */
[----:B------:R-:W-:Y:S02]  /*2040*/  @!P0 SEL R3, R7, R16, !P3 ;  /* 0x0000001007038207 */ /* 0x000fe40005800000 */
[----:B------:R-:W-:-:S03]  /*2050*/  IADD3 R16, PT, PT, -R5, RZ, RZ ;  /* 0x000000ff05107210 */ /* 0x000fc60007ffe1ff */
[--C-:B------:R-:W-:Y:S02]  /*2060*/  @!P0 IMAD.IADD R6, R6, 0x1, -R3.reuse ;  /* 0x0000000106068824 */ /* 0x100fe400078e0a03 */
[----:B------:R-:W-:Y:S01]  /*2070*/  @!P0 IMAD R3, R2, R19, R3 ;  /* 0x0000001302038224 */ /* 0x000fe200078e0203 */
[----:B------:R-:W-:Y:S01]  /*2080*/  IADD3 R2, PT, PT, -R7, RZ, RZ ;  /* 0x000000ff07027210 */ /* 0x000fe20007ffe1ff */
[----:B------:R-:W-:Y:S02]  /*2090*/  @!P0 IMAD R5, R72, R6, R7 ;  /* 0x0000000648058224 */ /* 0x000fe400078e0207 */
[----:B------:R-:W-:Y:S02]  /*20a0*/  IMAD R11, R4, R16, R11 ;  /* 0x00000010040b7224 */ /* 0x000fe400078e020b */
[----:B------:R-:W-:Y:S02]  /*20b0*/  @!P0 IMAD.MOV.U32 R7, RZ, RZ, R3 ;  /* 0x000000ffff078224 */ /* 0x000fe400078e0003 */
[----:B------:R-:W-:-:S02]  /*20c0*/  IMAD R2, R18, R2, R13 ;  /* 0x0000000212027224 */ /* 0x000fc400078e020d */
[----:B------:R-:W-:Y:S02]  /*20d0*/  IMAD R11, R5, R4, R11 ;  /* 0x00000004050b7224 */ /* 0x000fe400078e020b */
[----:B------:R-:W-:Y:S02]  /*20e0*/  IMAD R13, R7, R18, R2 ;  /* 0x00000012070d7224 */ /* 0x000fe400078e0202 */
.L_x_33:
[----:B------:R-:W1:Y:S02]  /*20f0*/  LDCU UR8, c[0x0][0xb30] ;  /* 0x00016600ff0877ac */ /* 0x000e640008000800 */
[----:B-1----:R-:W-:-:S09]  /*2100*/  UISETP.NE.AND UP0, UPT, UR8, 0x1, UPT ;  /* 0x000000010800788c */ /* 0x002fd2000bf05270 */
[----:B------:R-:W-:Y:S05]  /*2110*/  BRA.U UP0, `(.L_x_34) ;  /* 0x0000000100407547 */ /* 0x000fea000b800000 */
[----:B------:R-:W1:Y:S08]  /*2120*/  LDC.64 R4, c[0x0][0xb10] ;  /* 0x0002c400ff047b82 */ /* 0x000e700000000a00 */
[----:B------:R-:W2:Y:S08]  /*2130*/  LDC.64 R2, c[0x0][0xb18] ;  /* 0x0002c600ff027b82 */ /* 0x000eb00000000a00 */
[----:B------:R-:W3:Y:S08]  /*2140*/  LDC R6, c[0x0][0xb20] ;  /* 0x0002c800ff067b82 */ /* 0x000ef00000000800 */
[----:B------:R-:W4:Y:S01]  /*2150*/  LDC R16, c[0x0][0xb0c] ;  /* 0x0002c300ff107b82 */ /* 0x000f220000000800 */
[----:B-1----:R-:W-:-:S05]  /*2160*/  IMAD.HI.U32 R4, R13, R4, RZ ;  /* 0x000000040d047227 */ /* 0x002fca00078e00ff */
[----:B------:R-:W-:Y:S01]  /*2170*/  SHF.R.U32.HI R4, RZ, R5, R4 ;  /* 0x00000005ff047219 */ /* 0x000fe20000011604 */
[----:B--2---:R-:W-:Y:S01]  /*2180*/  IMAD.HI.U32 R3, R11, R3, RZ ;  /* 0x000000030b037227 */ /* 0x004fe200078e00ff */
[----:B------:R-:W-:-:S04]  /*2190*/  ISETP.NE.AND P0, PT, R2, 0x1, PT ;  /* 0x000000010200780c */ /* 0x000fc80003f05270 */
[----:B---3--:R-:W-:-:S04]  /*21a0*/  SHF.R.U32.HI R6, RZ, R6, R3 ;  /* 0x00000006ff067219 */ /* 0x008fc80000011603 */
[----:B------:R-:W-:Y:S02]  /*21b0*/  SEL R3, R11, R6, !P0 ;  /* 0x000000060b037207 */ /* 0x000fe40004000000 */
[----:B----4-:R-:W-:-:S04]  /*21c0*/  ISETP.NE.AND P1, PT, R16, 0x1, PT ;  /* 0x000000011000780c */ /* 0x010fc80003f25270 */
[----:B------:R-:W-:-:S05]  /*21d0*/  SEL R4, R13, R4, !P1 ;  /* 0x000000040d047207 */ /* 0x000fca0004800000 */
[----:B------:R-:W-:Y:S02]  /*21e0*/  IMAD.IADD R5, R3, 0x1, -R4 ;  /* 0x0000000103057824 */ /* 0x000fe400078e0a04 */
[----:B------:R-:W-:Y:S02]  /*21f0*/  IMAD.IADD R3, R4, 0x1, -R3 ;  /* 0x0000000104037824 */ /* 0x000fe400078e0a03 */
[----:B------:R-:W-:Y:S02]  /*2200*/  IMAD R13, R5, R16, R13 ;  /* 0x00000010050d7224 */ /* 0x000fe400078e020d */
[----:B------:R-:W-:-:S07]  /*2210*/  IMAD R11, R3, R2, R11 ;  /* 0x00000002030b7224 */ /* 0x000fce00078e020b */
.L_x_34:
[----:B------:R-:W-:Y:S01]  /*2220*/  VIADD R14, R14, 0x1 ;  /* 0x000000010e0e7836 */ /* 0x000fe20000000000 */
[----:B------:R-:W-:Y:S01]  /*2230*/  PLOP3.LUT P1, PT, PT, PT, PT, 0x80, 0x8 ;  /* 0x000000000008781c */ /* 0x000fe20003f2f070 */
[----:B------:R-:W-:Y:S02]  /*2240*/  IMAD.IADD R21, R13, 0x1, R156 ;  /* 0x000000010d157824 */ /* 0x000fe400078e029c */
[----:B------:R-:W-:Y:S01]  /*2250*/  IMAD.IADD R20, R11, 0x1, R154 ;  /* 0x000000010b147824 */ /* 0x000fe200078e029a */
[----:B------:R-:W-:-:S04]  /*2260*/  ISETP.NE.AND P0, PT, R14, 0x2, PT ;  /* 0x000000020e00780c */ /* 0x000fc80003f05270 */
[----:B------:R-:W-:Y:S02]  /*2270*/  SEL R3, RZ, 0x1, P0 ;  /* 0x00000001ff037807 */ /* 0x000fe40000000000 */
[----:B------:R-:W-:Y:S02]  /*2280*/  SEL R14, R14, RZ, P0 ;  /* 0x000000ff0e0e7207 */ /* 0x000fe40000000000 */
[----:B------:R-:W-:Y:S01]  /*2290*/  LOP3.LUT R12, R12, R3, RZ, 0x3c, !PT ;  /* 0x000000030c0c7212 */ /* 0x000fe200078e3cff */
[----:B------:R-:W-:Y:S06]  /*22a0*/  @P2 BRA `(.L_x_35) ;  /* 0xfffffff000982947 */ /* 0x000fec000383ffff */
[----:B------:R-:W-:Y:S01]  /*22b0*/  UIADD3 UR4, UPT, UPT, UR4, 0x20, URZ ;  /* 0x0000002004047890 */ /* 0x000fe2000fffe0ff */
[----:B------:R-:W-:-:S03]  /*22c0*/  SHF.L.U32 R3, R15, 0x1f, RZ ;  /* 0x0000001f0f037819 */ /* 0x000fc600000006ff */
[----:B------:R-:W-:-:S09]  /*22d0*/  ULEA UR5, UR6, UR4, 0x3 ;  /* 0x0000000406057291 */ /* 0x000fd2000f8e18ff */
[----:B------:R-:W1:Y:S02]  /*22e0*/  SYNCS.PHASECHK.TRANS64.TRYWAIT P0, [UR5], R3 ;  /* 0x00000003ff0075a7 */ /* 0x000e640008001105 */
[----:B-1----:R-:W-:Y:S05]  /*22f0*/  @!P0 BRA `(.L_x_36) ;  /* 0x0000008800948947 */ /* 0x002fea0003800000 */
.L_x_134:
[----:B------:R-:W-:-:S04]  /*2300*/  UIADD3 UR6, UPT, UPT, UR6, 0x1, URZ ;  /* 0x0000000106067890 */ /* 0x000fc8000fffe0ff */
[----:B------:R-:W-:-:S04]  /*2310*/  UISETP.NE.AND UP0, UPT, UR6, 0x4, UPT ;  /* 0x000000040600788c */ /* 0x000fc8000bf05270 */
[----:B------:R-:W-:Y:S02]  /*2320*/  USEL UR7, URZ, 0x1, UP0 ;  /* 0x00000001ff077887 */ /* 0x000fe40008000000 */
[----:B------:R-:W-:-:S04]  /*2330*/  USEL UR6, UR6, URZ, UP0 ;  /* 0x000000ff06067287 */ /* 0x000fc80008000000 */
[----:B------:R-:W-:Y:S01]  /*2340*/  ULEA UR5, UR6, UR4, 0x3 ;  /* 0x0000000406057291 */ /* 0x000fe2000f8e18ff */
[----:B------:R-:W-:-:S04]  /*2350*/  LOP3.LUT R2, R15, UR7, RZ, 0x3c, !PT ;  /* 0x000000070f027c12 */ /* 0x000fc8000f8e3cff */
[----:B-1----:R-:W-:-:S04]  /*2360*/  SHF.L.U32 R3, R2, 0x1f, RZ ;  /* 0x0000001f02037819 */ /* 0x002fc800000006ff */
[----:B------:R-:W1:Y:S02]  /*2370*/  SYNCS.PHASECHK.TRANS64.TRYWAIT P0, [UR5], R3 ;  /* 0x00000003ff0075a7 */ /* 0x000e640008001105 */
[----:B-1----:R-:W-:Y:S05]  /*2380*/  @!P0 BRA `(.L_x_37) ;  /* 0x0000008800888947 */ /* 0x002fea0003800000 */
.L_x_136:
        /* <DEDUP_REMOVED lines=9> */
.L_x_138:
[----:B------:R-:W-:-:S04]  /*2420*/  UIADD3 UR6, UPT, UPT, UR6, 0x1, URZ ;  /* 0x0000000106067890 */ /* 0x000fc8000fffe0ff */
[----:B------:R-:W-:-:S04]  /*2430*/  UISETP.NE.AND UP0, UPT, UR6, 0x4, UPT ;  /* 0x000000040600788c */ /* 0x000fc8000bf05270 */
[----:B------:R-:W-:Y:S02]  /*2440*/  USEL UR5, URZ, 0x1, UP0 ;  /* 0x00000001ff057887 */ /* 0x000fe40008000000 */
[----:B------:R-:W-:-:S04]  /*2450*/  USEL UR6, UR6, URZ, UP0 ;  /* 0x000000ff06067287 */ /* 0x000fc80008000000 */
[----:B------:R-:W-:Y:S01]  /*2460*/  ULEA UR6, UR6, UR4, 0x3 ;  /* 0x0000000406067291 */ /* 0x000fe2000f8e18ff */
[----:B-1----:R-:W-:-:S04]  /*2470*/  LOP3.LUT R3, R2, UR5, RZ, 0x3c, !PT ;  /* 0x0000000502037c12 */ /* 0x002fc8000f8e3cff */
[----:B------:R-:W-:Y:S01]  /*2480*/  SHF.L.U32 R3, R3, 0x1f, RZ ;  /* 0x0000001f03037819 */ /* 0x000fe200000006ff */
[----:B----4-:R-:W-:-:S07]  /*2490*/  IMAD.U32 R0, RZ, RZ, UR6 ;  /* 0x00000006ff007e24 */ /* 0x010fce000f8e00ff */
.L_x_39:
[----:B-1----:R1:W2:Y:S02]  /*24a0*/  SYNCS.PHASECHK.TRANS64.TRYWAIT P0, [R0+URZ], R3 ;  /* 0x00000003000075a7 */ /* 0x0022a400080011ff */
[----:B--2---:R-:W-:Y:S05]  /*24b0*/  @!P0 NANOSLEEP.SYNCS 0x989680 ;  /* 0x009896800000895d */ /* 0x004fea0003900000 */
[----:B------:R-:W2:Y:S02]  /*24c0*/  @!P0 SYNCS.PHASECHK.TRANS64 P0, [R0+URZ], R3 ;  /* 0x00000003000085a7 */ /* 0x000ea400080010ff */
[----:B--2---:R-:W-:Y:S05]  /*24d0*/  @P0 EXIT ;  /* 0x000000000000094d */ /* 0x004fea0003800000 */
[----:B------:R-:W-:Y:S05]  /*24e0*/  BRA `(.L_x_39) ;  /* 0xfffffffc00ec7947 */ /* 0x000fea000383ffff */
.L_x_17:
[----:B------:R-:W-:-:S04]  /*24f0*/  UISETP.NE.AND UP1, UPT, UR37, URZ, UPT ;  /* 0x000000ff2500728c */ /* 0x000fc8000bf25270 */
[----:B------:R-:W-:-:S09]  /*2500*/  UISETP.NE.OR UP1, UPT, UR8, 0x1, UP1 ;  /* 0x000000010800788c */ /* 0x000fd20008f25670 */
[----:B------:R-:W-:Y:S05]  /*2510*/  BRA.U UP1, `(.L_x_40) ;  /* 0x0000000501487547 */ /* 0x000fea000b800000 */
[----:B------:R-:W-:Y:S01]  /*2520*/  ISETP.NE.AND P2, PT, R2, RZ, PT ;  /* 0x000000ff0200720c */ /* 0x000fe20003f45270 */
[----:B------:R-:W-:Y:S01]  /*2530*/  IMAD.MOV.U32 R12, RZ, RZ, 0x1 ;  /* 0x00000001ff0c7424 */ /* 0x000fe200078e00ff */
[----:B------:R-:W-:Y:S02]  /*2540*/  CS2R R10, SRZ ;  /* 0x00000000000a7805 */ /* 0x000fe4000001ff00 */
[----:B------:R-:W-:Y:S01]  /*2550*/  CS2R R8, SRZ ;  /* 0x0000000000087805 */ /* 0x000fe2000001ff00 */
[----:B------:R-:W-:Y:S01]  /*2560*/  UMOV UR4, 0x400 ;  /* 0x0000040000047882 */ /* 0x000fe20000000000 */
[----:B------:R-:W-:Y:S01]  /*2570*/  UMOV UR6, URZ ;  /* 0x000000ff00067c82 */ /* 0x000fe20008000000 */
[----:B------:R-:W-:-:S12]  /*2580*/  ULEA UR37, UR37, UR4, 0x18 ;  /* 0x0000000425257291 */ /* 0x000fd8000f8ec0ff */
.L_x_44:
[----:B------:R-:W-:Y:S02]  /*2590*/  LEA R0, R8, UR37, 0x3 ;  /* 0x0000002508007c11 */ /* 0x000fe4000f8e18ff */
[----:B------:R-:W-:-:S03]  /*25a0*/  SHF.L.U32 R5, R9, 0x1f, RZ ;  /* 0x0000001f09057819 */ /* 0x000fc600000006ff */
[----:B------:R-:W-:Y:S01]  /*25b0*/  VIADD R4, R0, 0xe0 ;  /* 0x000000e000047836 */ /* 0x000fe20000000000 */
[----:B------:R-:W1:Y:S02]  /*25c0*/  SYNCS.PHASECHK.TRANS64.TRYWAIT P0, [R0+URZ+0xd0], R5 ;  /* 0x0000d005000075a7 */ /* 0x000e6400080011ff */
[----:B-1----:R-:W-:Y:S05]  /*25d0*/  @!P0 BRA `(.L_x_41) ;  /* 0x0000008800248947 */ /* 0x002fea0003800000 */
.L_x_139:
[----:B------:R-:W-:Y:S01]  /*25e0*/  ULEA UR5, UR6, UR37, 0x3 ;  /* 0x0000002506057291 */ /* 0x000fe2000f8e18ff */
[----:B------:R-:W-:Y:S02]  /*25f0*/  PRMT R4, RZ, 0x654, R4 ;  /* 0x00000654ff047816 */ /* 0x000fe40000000004 */
[----:B-1----:R-:W-:Y:S01]  /*2600*/  SHF.L.U32 R5, R12, 0x1f, RZ ;  /* 0x0000001f0c057819 */ /* 0x002fe200000006ff */
[----:B------:R-:W-:Y:S01]  /*2610*/  UIADD3 UR4, UPT, UPT, UR5, 0x90, URZ ;  /* 0x0000009005047890 */ /* 0x000fe2000fffe0ff */
[----:B------:R1:W-:Y:S05]  /*2620*/  SYNCS.ARRIVE.TRANS64.RED.A1T0 RZ, [R4+URZ], RZ ;  /* 0x000000ff04ff79a7 */ /* 0x0003ea00081004ff */
[----:B------:R-:W-:Y:S01]  /*2630*/  IMAD.U32 R7, RZ, RZ, UR4 ;  /* 0x00000004ff077e24 */ /* 0x000fe2000f8e00ff */
[----:B------:R-:W2:Y:S04]  /*2640*/  SYNCS.PHASECHK.TRANS64.TRYWAIT P0, [UR5+0xa0], R5 ;  /* 0x0000a005ff0075a7 */ /* 0x000ea80008001105 */
[----:B------:R-:W-:Y:S01]  /*2650*/  PRMT R6, R2, 0x654, R7 ;  /* 0x0000065402067816 */ /* 0x000fe20000000007 */
[----:B-1----:R-:W-:Y:S01]  /*2660*/  @!P2 IMAD.MOV.U32 R4, RZ, RZ, 0x10 ;  /* 0x00000010ff04a424 */ /* 0x002fe200078e00ff */
[----:B--2---:R-:W-:Y:S06]  /*2670*/  @!P0 BRA `(.L_x_42) ;  /* 0x0000008800108947 */ /* 0x004fec0003800000 */
.L_x_141:
[----:B------:R-:W-:Y:S01]  /*2680*/  ULEA UR4, UR6, UR37, 0x4 ;  /* 0x0000002506047291 */ /* 0x000fe2000f8e20ff */
[----:B------:R-:W-:Y:S01]  /*2690*/  SEL R3, R6, R3, !P2 ;  /* 0x0000000306037207 */ /* 0x000fe20005000000 */
[----:B------:R-:W-:Y:S01]  /*26a0*/  UIADD3 UR5, UPT, UPT, UR5, 0x90, URZ ;  /* 0x0000009005057890 */ /* 0x000fe2000fffe0ff */
[----:B-1----:R-:W-:Y:S01]  /*26b0*/  LEA R0, R11, UR37, 0x3 ;  /* 0x000000250b007c11 */ /* 0x002fe2000f8e18ff */
[----:B------:R-:W-:Y:S01]  /*26c0*/  UIADD3 UR4, UPT, UPT, UR4, 0x100, URZ ;  /* 0x0000010004047890 */ /* 0x000fe2000fffe0ff */
[----:B------:R-:W-:Y:S01]  /*26d0*/  SHF.L.U32 R5, R10, 0x1f, RZ ;  /* 0x0000001f0a057819 */ /* 0x000fe200000006ff */
[----:B------:R1:W-:Y:S01]  /*26e0*/  @!P2 SYNCS.ARRIVE.TRANS64.RED RZ, [R3+URZ], R4 ;  /* 0x0000000403ffa9a7 */ /* 0x0003e200080004ff */
[----:B------:R-:W-:Y:S01]  /*26f0*/  UIADD3 UR6, UPT, UPT, UR6, 0x1, URZ ;  /* 0x0000000106067890 */ /* 0x000fe2000fffe0ff */
[----:B------:R-:W-:-:S03]  /*2700*/  VIADD R8, R8, 0x1 ;  /* 0x0000000108087836 */ /* 0x000fc60000000000 */
[----:B------:R-:W-:Y:S02]  /*2710*/  UISETP.NE.AND UP0, UPT, UR6, 0x2, UPT ;  /* 0x000000020600788c */ /* 0x000fe4000bf05270 */
[----:B------:R-:W-:Y:S06]  /*2720*/  UGETNEXTWORKID.BROADCAST [UR4], [UR5] ;  /* 0x00000000040073ca */ /* 0x000fec0008000100 */
[----:B------:R-:W-:Y:S01]  /*2730*/  USEL UR4, URZ, 0x1, UP0 ;  /* 0x00000001ff047887 */ /* 0x000fe20008000000 */
[----:B------:R-:W-:Y:S01]  /*2740*/  ISETP.NE.AND P0, PT, R8, 0x2, PT ;  /* 0x000000020800780c */ /* 0x000fe20003f05270 */
[----:B------:R-:W-:Y:S01]  /*2750*/  USEL UR6, UR6, URZ, UP0 ;  /* 0x000000ff06067287 */ /* 0x000fe20008000000 */
[----:B------:R-:W2:Y:S03]  /*2760*/  SYNCS.PHASECHK.TRANS64.TRYWAIT P1, [R0+URZ+0x90], R5 ;  /* 0x00009005000075a7 */ /* 0x000ea600080211ff */
[----:B------:R-:W-:Y:S01]  /*2770*/  LOP3.LUT R12, R12, UR4, RZ, 0x3c, !PT ;  /* 0x000000040c0c7c12 */ /* 0x000fe2000f8e3cff */
[----:B-12---:R-:W-:Y:S07]  /*2780*/  @!P1 BRA `(.L_x_43) ;  /* 0x0000008400e49947 */ /* 0x006fee0003800000 */
.L_x_142:
[C---:B------:R-:W-:Y:S01]  /*2790*/  LEA R4, R11.reuse, UR37, 0x4 ;  /* 0x000000250b047c11 */ /* 0x040fe2000f8e20ff */
[----:B-1----:R-:W-:Y:S01]  /*27a0*/  VIADD R0, R0, 0xa0 ;  /* 0x000000a000007836 */ /* 0x002fe20000000000 */
[----:B------:R-:W-:Y:S01]  /*27b0*/  SEL R8, R8, RZ, P0 ;  /* 0x000000ff08087207 */ /* 0x000fe20000000000 */
[----:B------:R-:W-:-:S03]  /*27c0*/  VIADD R11, R11, 0x1 ;  /* 0x000000010b0b7836 */ /* 0x000fc60000000000 */
[----:B------:R-:W1:Y:S01]  /*27d0*/  LDS.128 R4, [R4+0x100] ;  /* 0x0001000004047984 */ /* 0x000e620000000c00 */
[----:B------:R-:W-:Y:S02]  /*27e0*/  PRMT R0, RZ, 0x654, R0 ;  /* 0x00000654ff007816 */ /* 0x000fe40000000000 */
[C---:B------:R-:W-:Y:S01]  /*27f0*/  ISETP.NE.AND P1, PT, R11.reuse, 0x2, PT ;  /* 0x000000020b00780c */ /* 0x040fe20003f25270 */
[----:B------:R-:W-:Y:S01]  /*2800*/  @!PT LDS RZ, [RZ] ;  /* 0x00000000fffff984 */ /* 0x000fe20000000800 */
[----:B------:R-:W-:Y:S01]  /*2810*/  @!PT LDS RZ, [RZ] ;  /* 0x00000000fffff984 */ /* 0x000fe20000000800 */
[----:B------:R-:W-:Y:S01]  /*2820*/  @!PT LDS RZ, [RZ] ;  /* 0x00000000fffff984 */ /* 0x000fe20000000800 */
[----:B------:R-:W-:Y:S01]  /*2830*/  @!PT LDS RZ, [RZ] ;  /* 0x00000000fffff984 */ /* 0x000fe20000000800 */
[----:B------:R2:W-:Y:S06]  /*2840*/  MEMBAR.ALL.CTA ;  /* 0x0000000000007992 */ /* 0x0005ec0000008000 */
[----:B--2---:R-:W2:Y:S01]  /*2850*/  FENCE.VIEW.ASYNC.S ;  /* 0x00000000000073c6 */ /* 0x004ea20000000000 */
[----:B------:R-:W-:Y:S01]  /*2860*/  SEL R11, R11, RZ, P1 ;  /* 0x000000ff0b0b7207 */ /* 0x000fe20000800000 */
[----:B--2---:R2:W-:Y:S01]  /*2870*/  SYNCS.ARRIVE.TRANS64.RED.A1T0 RZ, [R0+URZ], RZ ;  /* 0x000000ff00ff79a7 */ /* 0x0045e200081004ff */
[----:B-1----:R-:W-:-:S02]  /*2880*/  LOP3.LUT P3, RZ, R6, 0x1, RZ, 0xc0, !PT ;  /* 0x0000000106ff7812 */ /* 0x002fc4000786c0ff */
[----:B------:R-:W-:-:S04]  /*2890*/  SEL R5, RZ, 0x1, P1 ;  /* 0x00000001ff057807 */ /* 0x000fc80000800000 */
[----:B------:R-:W-:Y:S02]  /*28a0*/  LOP3.LUT R10, R10, R5, RZ, 0x3c, !PT ;  /* 0x000000050a0a7212 */ /* 0x000fe400078e3cff */
[----:B--2---:R-:W-:-:S04]  /*28b0*/  SEL R0, RZ, 0x1, P0 ;  /* 0x00000001ff007807 */ /* 0x004fc80000000000 */
[----:B------:R-:W-:Y:S01]  /*28c0*/  LOP3.LUT R9, R9, R0, RZ, 0x3c, !PT ;  /* 0x0000000009097212 */ /* 0x000fe200078e3cff */
[----:B------:R-:W-:Y:S06]  /*28d0*/  @P3 BRA `(.L_x_44) ;  /* 0xfffffffc002c3947 */ /* 0x000fec000383ffff */
[----:B------:R-:W-:Y:S01]  /*28e0*/  ULEA UR5, UR6, UR37, 0x3 ;  /* 0x0000002506057291 */ /* 0x000fe2000f8e18ff */
[----:B------:R-:W-:-:S08]  /*28f0*/  SHF.L.U32 R3, R12, 0x1f, RZ ;  /* 0x0000001f0c037819 */ /* 0x000fd000000006ff */
[----:B------:R-:W1:Y:S02]  /*2900*/  SYNCS.PHASECHK.TRANS64 P0, [UR5+0xa0], R3 ;  /* 0x0000a003ff0075a7 */ /* 0x000e640008001005 */
[----:B-1----:R-:W-:Y:S05]  /*2910*/  @P0 BRA `(.L_x_45) ;  /* 0x0000000000080947 */ /* 0x002fea0003800000 */
[----:B------:R-:W1:Y:S02]  /*2920*/  SYNCS.PHASECHK.TRANS64.TRYWAIT P0, [UR5+0xa0], R3 ;  /* 0x0000a003ff0075a7 */ /* 0x000e640008001105 */
[----:B-1----:R-:W-:Y:S05]  /*2930*/  @!P0 BRA `(.L_x_46) ;  /* 0x00000084008c8947 */ /* 0x002fea0003800000 */
.L_x_45:
[----:B------:R-:W-:-:S04]  /*2940*/  UIADD3 UR4, UPT, UPT, UR6, 0x1, URZ ;  /* 0x0000000106047890 */ /* 0x000fc8000fffe0ff */
[----:B------:R-:W-:-:S04]  /*2950*/  UISETP.NE.AND UP0, UPT, UR4, 0x2, UPT ;  /* 0x000000020400788c */ /* 0x000fc8000bf05270 */
[----:B------:R-:W-:Y:S02]  /*2960*/  USEL UR7, URZ, 0x1, UP0 ;  /* 0x00000001ff077887 */ /* 0x000fe40008000000 */
[----:B------:R-:W-:-:S04]  /*2970*/  USEL UR4, UR4, URZ, UP0 ;  /* 0x000000ff04047287 */ /* 0x000fc80008000000 */
[----:B------:R-:W-:Y:S01]  /*2980*/  ULEA UR4, UR4, UR37, 0x3 ;  /* 0x0000002504047291 */ /* 0x000fe2000f8e18ff */
[----:B-1----:R-:W-:-:S04]  /*2990*/  LOP3.LUT R3, R12, UR7, RZ, 0x3c, !PT ;  /* 0x000000070c037c12 */ /* 0x002fc8000f8e3cff */
[----:B------:R-:W-:-:S04]  /*29a0*/  SHF.L.U32 R0, R3, 0x1f, RZ ;  /* 0x0000001f03007819 */ /* 0x000fc800000006ff */
[----:B------:R-:W1:Y:S02]  /*29b0*/  SYNCS.PHASECHK.TRANS64 P0, [UR4+0xa0], R0 ;  /* 0x0000a000ff0075a7 */ /* 0x000e640008001004 */
[----:B-1----:R-:W-:Y:S05]  /*29c0*/  @P0 EXIT ;  /* 0x000000000000094d */ /* 0x002fea0003800000 */
[----:B------:R-:W-:Y:S02]  /*29d0*/  SHF.L.U32 R3, R3, 0x1f, RZ ;  /* 0x0000001f03037819 */ /* 0x000fe400000006ff */
[----:B------:R-:W-:-:S07]  /*29e0*/  MOV R0, UR4 ;  /* 0x0000000400007c02 */ /* 0x000fce0008000f00 */
.L_x_47:
[----:B-1----:R1:W2:Y:S02]  /*29f0*/  SYNCS.PHASECHK.TRANS64.TRYWAIT P0, [R0+URZ+0xa0], R3 ;  /* 0x0000a003000075a7 */ /* 0x0022a400080011ff */
[----:B--2---:R-:W-:Y:S05]  /*2a00*/  @!P0 NANOSLEEP.SYNCS 0x989680 ;  /* 0x009896800000895d */ /* 0x004fea0003900000 */
[----:B------:R-:W2:Y:S02]  /*2a10*/  @!P0 SYNCS.PHASECHK.TRANS64 P0, [R0+URZ+0xa0], R3 ;  /* 0x0000a003000085a7 */ /* 0x000ea400080010ff */
[----:B--2---:R-:W-:Y:S05]  /*2a20*/  @P0 EXIT ;  /* 0x000000000000094d */ /* 0x004fea0003800000 */
[----:B------:R-:W-:Y:S05]  /*2a30*/  BRA `(.L_x_47) ;  /* 0xfffffffc00ec7947 */ /* 0x000fea000383ffff */
.L_x_40:
[----:B------:R-:W-:-:S09]  /*2a40*/  UISETP.NE.AND UP1, UPT, UR8, URZ, UPT ;  /* 0x000000ff0800728c */ /* 0x000fd2000bf25270 */
[----:B------:R-:W-:Y:S05]  /*2a50*/  BRA.U UP1, `(.L_x_48) ;  /* 0x0000000d01347547 */ /* 0x000fea000b800000 */
[----:B------:R-:W-:Y:S01]  /*2a60*/  UMOV UR4, 0x40 ;  /* 0x0000004000047882 */ /* 0x000fe20000000000 */
[----:B------:R-:W-:Y:S01]  /*2a70*/  NOP ;  /* 0x0000000000007918 */ /* 0x000fe20000000000 */
[----:B------:R-:W-:Y:S01]  /*2a80*/  ULEA UR4, UR37, UR4, 0x18 ;  /* 0x0000000425047291 */ /* 0x000fe2000f8ec0ff */
[----:B------:R-:W-:Y:S02]  /*2a90*/  UMOV UR5, 0x400 ;  /* 0x0000040000057882 */ /* 0x000fe40000000000 */
[----:B------:R-:W-:-:S06]  /*2aa0*/  ULEA UR37, UR37, UR5, 0x18 ;  /* 0x0000000525257291 */ /* 0x000fcc000f8ec0ff */
[----:B------:R-:W1:Y:S02]  /*2ab0*/  LDS.U8 R0, [UR4+0x1c] ;  /* 0x00001c04ff007984 */ /* 0x000e640008000000 */
[----:B-1----:R-:W-:-:S13]  /*2ac0*/  ISETP.NE.AND P0, PT, R0, RZ, PT ;  /* 0x000000ff0000720c */ /* 0x002fda0003f05270 */
[----:B------:R-:W-:Y:S05]  /*2ad0*/  @P0 BRA `(.L_x_49) ;  /* 0x0000000000580947 */ /* 0x000fea0003800000 */
[----:B------:R-:W-:-:S13]  /*2ae0*/  ELECT P0, URZ, PT ;  /* 0x0000000000ff782f */ /* 0x000fda0003800000 */
[----:B------:R-:W-:Y:S05]  /*2af0*/  @!P0 BRA `(.L_x_50) ;  /* 0x0000000000608947 */ /* 0x000fea0003800000 */
[----:B------:R-:W-:Y:S01]  /*2b00*/  UMOV UR5, 0x10 ;  /* 0x0000001000057882 */ /* 0x000fe20000000000 */
[----:B------:R-:W-:Y:S01]  /*2b10*/  HFMA2 R0, -RZ, RZ, 0, 5.9604644775390625e-08 ;  /* 0x00000001ff007431 */ /* 0x000fe200000001ff */
[----:B------:R-:W-:-:S03]  /*2b20*/  MOV R2, 0xffff ;  /* 0x0000ffff00027802 */ /* 0x000fc60000000f00 */
[----:B------:R-:W-:Y:S04]  /*2b30*/  DEPBAR.LE SB1, 0x36 ;  /* 0x00009d800000791a */ /* 0x000fe80000000000 */
[----:B------:R-:W1:Y:S02]  /*2b40*/  UTCATOMSWS.FIND_AND_SET.ALIGN UP0, UR5, UR5 ;  /* 0x00000005000575e3 */ /* 0x000e640008000800 */
[----:B-1----:R-:W-:Y:S01]  /*2b50*/  MOV R3, UR5 ;  /* 0x0000000500037c02 */ /* 0x002fe20008000f00 */
[----:B------:R-:W-:Y:S06]  /*2b60*/  BRA.U UP0, `(.L_x_51) ;  /* 0x0000000100187547 */ /* 0x000fec000b800000 */
.L_x_52:
[----:B------:R-:W-:Y:S05]  /*2b70*/  NANOSLEEP 0x64 ;  /* 0x000000640000795d */ /* 0x000fea0003800000 */
[----:B------:R-:W-:-:S05]  /*2b80*/  UMOV UR5, 0x10 ;  /* 0x0000001000057882 */ /* 0x000fca0000000000 */
[----:B------:R-:W-:Y:S04]  /*2b90*/  DEPBAR.LE SB1, 0x36 ;  /* 0x00009d800000791a */ /* 0x000fe80000000000 */
[----:B------:R-:W1:Y:S02]  /*2ba0*/  UTCATOMSWS.FIND_AND_SET.ALIGN UP0, UR5, UR5 ;  /* 0x00000005000575e3 */ /* 0x000e640008000800 */
[----:B-1----:R-:W-:Y:S01]  /*2bb0*/  MOV R3, UR5 ;  /* 0x0000000500037c02 */ /* 0x002fe20008000f00 */
[----:B------:R-:W-:Y:S05]  /*2bc0*/  BRA.U !UP0, `(.L_x_52) ;  /* 0xfffffffd08e87547 */ /* 0x000fea000b83ffff */
.L_x_51:
[-C--:B------:R-:W-:Y:S02]  /*2bd0*/  SHF.L.U32 R2, R2, R3.reuse, RZ ;  /* 0x0000000302027219 */ /* 0x080fe400000006ff */
[----:B------:R-:W-:Y:S01]  /*2be0*/  SHF.L.U32 R0, R0, R3, RZ ;  /* 0x0000000300007219 */ /* 0x000fe200000006ff */
[----:B------:R-:W-:Y:S02]  /*2bf0*/  IMAD.SHL.U32 R3, R3, 0x20, RZ ;  /* 0x0000002003037824 */ /* 0x000fe400078e00ff */
[----:B------:R1:W-:Y:S04]  /*2c00*/  ATOMS.OR RZ, [UR4+0x14], R2 ;  /* 0x00001402ffff798c */ /* 0x0003e8000b000004 */
[----:B------:R1:W-:Y:S04]  /*2c10*/  ATOMS.OR RZ, [UR4+0x18], R0 ;  /* 0x00001800ffff798c */ /* 0x0003e8000b000004 */
[----:B------:R1:W-:Y:S01]  /*2c20*/  STS [UR37+0x120], R3 ;  /* 0x00012003ff007988 */ /* 0x0003e20008000825 */
[----:B------:R-:W-:Y:S05]  /*2c30*/  BRA `(.L_x_50) ;  /* 0x0000000000107947 */ /* 0x000fea0003800000 */
.L_x_49:
[----:B------:R-:W-:Y:S02]  /*2c40*/  MOV R0, 0xffffffff ;  /* 0xffffffff00007802 */ /* 0x000fe40000000f00 */
[----:B------:R-:W-:-:S03]  /*2c50*/  MOV R2, 0x2c80 ;  /* 0x00002c8000027802 */ /* 0x000fc60000000f00 */
[----:B------:R1:W-:Y:S04]  /*2c60*/  STS [UR37+0x120], R0 ;  /* 0x00012000ff007988 */ /* 0x0003e80008000825 */
[----:B-1-3-5:R-:W-:Y:S05]  /*2c70*/  CALL.REL.NOINC `($__internal_1_$__cuda_sm10x_tcgen05_guardrail_trap_phase_invalid_during_alloc) ;  /* 0x0000008800a47944 */ /* 0x02afea0003c00000 */
.L_x_50:
[----:B------:R-:W-:Y:S05]  /*2c80*/  WARPSYNC.ALL ;  /* 0x0000000000007948 */ /* 0x000fea0003800000 */
[----:B------:R-:W2:Y:S01]  /*2c90*/  S2UR UR6, SR_CgaCtaId ;  /* 0x00000000000679c3 */ /* 0x000ea20000008800 */
[----:B------:R-:W-:Y:S01]  /*2ca0*/  UMOV UR4, 0x400 ;  /* 0x0000040000047882 */ /* 0x000fe20000000000 */
[----:B------:R-:W-:-:S06]  /*2cb0*/  NOP ;  /* 0x0000000000007918 */ /* 0x000fcc0000000000 */
[----:B------:R-:W-:Y:S06]  /*2cc0*/  BAR.ARV 0x6, 0xa0 ;  /* 0x0182800000007b1d */ /* 0x000fec0000002000 */
[----:B------:R-:W4:Y:S01]  /*2cd0*/  LDCU UR7, c[0x0][0x38c] ;  /* 0x00007180ff0777ac */ /* 0x000f220008000800 */
[----:B------:R-:W-:Y:S01]  /*2ce0*/  IMAD.MOV.U32 R11, RZ, RZ, 0x1 ;  /* 0x00000001ff0b7424 */ /* 0x000fe200078e00ff */
[----:B------:R-:W-:Y:S01]  /*2cf0*/  CS2R R8, SRZ ;  /* 0x0000000000087805 */ /* 0x000fe2000001ff00 */
[----:B------:R-:W-:Y:S01]  /*2d00*/  IMAD.MOV.U32 R10, RZ, RZ, RZ ;  /* 0x000000ffff0a7224 */ /* 0x000fe200078e00ff */
[----:B------:R-:W-:Y:S01]  /*2d10*/  UMOV UR18, URZ ;  /* 0x000000ff00127c82 */ /* 0x000fe20008000000 */
[----:B------:R-:W-:Y:S01]  /*2d20*/  UMOV UR17, URZ ;  /* 0x000000ff00117c82 */ /* 0x000fe20008000000 */
[----:B------:R-:W-:Y:S01]  /*2d30*/  UMOV UR22, 0x0 ;  /* 0x0000000000167882 */ /* 0x000fe20000000000 */
[----:B------:R-:W-:Y:S01]  /*2d40*/  UMOV UR23, 0x8400010 ;  /* 0x0840001000177882 */ /* 0x000fe20000000000 */
[----:B------:R-:W-:Y:S01]  /*2d50*/  UMOV UR20, 0x0 ;  /* 0x0000000000147882 */ /* 0x000fe20000000000 */
[----:B------:R-:W-:Y:S01]  /*2d60*/  UMOV UR21, 0x8400010 ;  /* 0x0840001000157882 */ /* 0x000fe20000000000 */
[----:B--2---:R-:W-:Y:S01]  /*2d70*/  ULEA UR6, UR6, UR4, 0x18 ;  /* 0x0000000406067291 */ /* 0x004fe2000f8ec0ff */
[----:B------:R-:W2:Y:S03]  /*2d80*/  LDCU UR4, c[0x0][0x38c] ;  /* 0x00007180ff0477ac */ /* 0x000ea60008000800 */
[----:B------:R-:W-:-:S02]  /*2d90*/  UIADD3 UR11, UPT, UPT, UR6, 0x10800, URZ ;  /* 0x00010800060b7890 */ /* 0x000fc4000fffe0ff */
[----:B----4-:R-:W-:-:S03]  /*2da0*/  UIADD3 UR7, UPT, UPT, UR7, 0x1f, URZ ;  /* 0x0000001f07077890 */ /* 0x010fc6000fffe0ff */
[----:B-1----:R-:W1:Y:S01]  /*2db0*/  LDS R0, [UR6+0x120] ;  /* 0x00012006ff007984 */ /* 0x002e620008000800 */
[----:B------:R-:W-:Y:S02]  /*2dc0*/  UIADD3 UR12, UPT, UPT, UR6, 0x18800, URZ ;  /* 0x00018800060c7890 */ /* 0x000fe4000fffe0ff */
[----:B------:R-:W-:Y:S02]  /*2dd0*/  USHF.R.S32.HI UR5, URZ, 0x1f, UR7 ;  /* 0x0000001fff057899 */ /* 0x000fe40008011407 */
[----:B------:R-:W-:Y:S02]  /*2de0*/  USHF.R.U32.HI UR11, URZ, 0x4, UR11 ;  /* 0x00000004ff0b7899 */ /* 0x000fe4000801160b */
[----:B------:R-:W-:Y:S02]  /*2df0*/  ULEA.HI UR5, UR5, UR7, URZ, 0x5 ;  /* 0x0000000705057291 */ /* 0x000fe4000f8f28ff */
[----:B------:R-:W-:Y:S02]  /*2e00*/  USHF.R.U32.HI UR12, URZ, 0x4, UR12 ;  /* 0x00000004ff0c7899 */ /* 0x000fe4000801160c */
[----:B------:R-:W-:-:S02]  /*2e10*/  USHF.R.S32.HI UR5, URZ, 0x5, UR5 ;  /* 0x00000005ff057899 */ /* 0x000fc40008011405 */
[----:B------:R-:W-:Y:S02]  /*2e20*/  ULOP3.LUT UR11, UR11, 0x3fff, URZ, 0xc0, !UPT ;  /* 0x00003fff0b0b7892 */ /* 0x000fe4000f8ec0ff */
[----:B------:R-:W-:Y:S02]  /*2e30*/  UISETP.LT.AND UP0, UPT, UR5, 0x1, UPT ;  /* 0x000000010500788c */ /* 0x000fe4000bf01270 */
[----:B------:R-:W-:Y:S02]  /*2e40*/  ULOP3.LUT UR12, UR12, 0x3fff, URZ, 0xc0, !UPT ;  /* 0x00003fff0c0c7892 */ /* 0x000fe4000f8ec0ff */
[----:B------:R-:W-:Y:S02]  /*2e50*/  USEL UR10, UR5, 0x1, !UP0 ;  /* 0x00000001050a7887 */ /* 0x000fe4000c000000 */
[----:B------:R-:W-:Y:S02]  /*2e60*/  ULOP3.LUT UR11, UR11, 0x10000, URZ, 0xfc, !UPT ;  /* 0x000100000b0b7892 */ /* 0x000fe4000f8efcff */
[----:B------:R-:W-:-:S02]  /*2e70*/  ULOP3.LUT UR12, UR12, 0x10000, URZ, 0xfc, !UPT ;  /* 0x000100000c0c7892 */ /* 0x000fc4000f8efcff */
[----:B------:R-:W-:Y:S02]  /*2e80*/  UIADD3 UR10, UPT, UPT, -UR10, URZ, URZ ;  /* 0x000000ff0a0a7290 */ /* 0x000fe4000fffe1ff */
[----:B--2---:R-:W-:Y:S01]  /*2e90*/  UISETP.GE.AND UP3, UPT, UR4, 0x1, UPT ;  /* 0x000000010400788c */ /* 0x004fe2000bf66270 */
[----:B-1----:R-:W-:-:S15]  /*2ea0*/  R2UR UR19, R0 ;  /* 0x00000000001372ca */ /* 0x002fde00000e0000 */
.L_x_59:
[----:B------:R-:W-:Y:S02]  /*2eb0*/  LEA R0, R10, UR6, 0x3 ;  /* 0x000000060a007c11 */ /* 0x000fe4000f8e18ff */
[----:B------:R-:W-:Y:S02]  /*2ec0*/  SHF.L.U32 R5, R9, 0x1f, RZ ;  /* 0x0000001f09057819 */ /* 0x000fe400000006ff */
[----:B------:R-:W-:Y:S01]  /*2ed0*/  PLOP3.LUT P0, PT, PT, PT, UP3, 0x80, 0x8 ;  /* 0x000000000008781c */ /* 0x000fe20003f0f038 */
[----:B------:R-:W-:Y:S01]  /*2ee0*/  VIADD R3, R0, 0xa0 ;  /* 0x000000a000037836 */ /* 0x000fe20000000000 */
[----:B-1----:R-:W1:Y:S02]  /*2ef0*/  SYNCS.PHASECHK.TRANS64.TRYWAIT P1, [R0+URZ+0x90], R5 ;  /* 0x00009005000075a7 */ /* 0x002e6400080211ff */
[----:B-1--4-:R-:W-:Y:S09]  /*2f00*/  @!P1 BRA `(.L_x_53) ;  /* 0x0000008000309947 */ /* 0x012ff20003800000 */
.L_x_144:
[----:B------:R-:W-:Y:S01]  /*2f10*/  LEA R4, R10, UR6, 0x4 ;  /* 0x000000060a047c11 */ /* 0x000fe2000f8e20ff */
[----:B------:R-:W-:Y:S01]  /*2f20*/  @UP3 ULEA UR4, UR17, UR6, 0x3 ;  /* 0x0000000611043291 */ /* 0x000fe2000f8e18ff */
[----:B------:R-:W-:Y:S01]  /*2f30*/  PLOP3.LUT P2, PT, PT, PT, PT, 0x80, 0x8 ;  /* 0x000000000008781c */ /* 0x000fe20003f4f070 */
[----:B------:R-:W-:Y:S01]  /*2f40*/  ULEA UR8, UR18, UR6, 0x3 ;  /* 0x0000000612087291 */ /* 0x000fe2000f8e18ff */
[----:B------:R-:W-:Y:S01]  /*2f50*/  PRMT R3, RZ, 0x654, R3 ;  /* 0x00000654ff037816 */ /* 0x000fe20000000003 */
[----:B------:R-:W-:Y:S01]  /*2f60*/  ULEA UR9, UR18, UR19, 0x8 ;  /* 0x0000001312097291 */ /* 0x000fe2000f8e40ff */
[----:B-1----:R-:W1:Y:S01]  /*2f70*/  LDS.128 R4, [R4+0x100] ;  /* 0x0001000004047984 */ /* 0x002e620000000c00 */
[----:B------:R-:W-:Y:S02]  /*2f80*/  @P0 SHF.L.U32 R2, R8, 0x1f, RZ ;  /* 0x0000001f08020819 */ /* 0x000fe400000006ff */
[----:B------:R-:W-:Y:S01]  /*2f90*/  SHF.L.U32 R0, R11, 0x1f, RZ ;  /* 0x0000001f0b007819 */ /* 0x000fe200000006ff */
[----:B------:R-:W-:Y:S01]  /*2fa0*/  @!PT LDS RZ, [RZ] ;  /* 0x00000000fffff984 */ /* 0x000fe20000000800 */
[----:B------:R-:W-:Y:S01]  /*2fb0*/  @!PT LDS RZ, [RZ] ;  /* 0x00000000fffff984 */ /* 0x000fe20000000800 */
[----:B------:R-:W-:Y:S01]  /*2fc0*/  @!PT LDS RZ, [RZ] ;  /* 0x00000000fffff984 */ /* 0x000fe20000000800 */
[----:B------:R-:W-:Y:S01]  /*2fd0*/  @!PT LDS RZ, [RZ] ;  /* 0x00000000fffff984 */ /* 0x000fe20000000800 */
[----:B------:R2:W-:Y:S06]  /*2fe0*/  MEMBAR.ALL.CTA ;  /* 0x0000000000007992 */ /* 0x0005ec0000008000 */
[----:B--2---:R-:W2:Y:S02]  /*2ff0*/  FENCE.VIEW.ASYNC.S ;  /* 0x00000000000073c6 */ /* 0x004ea40000000000 */
[----:B--2---:R2:W-:Y:S01]  /*3000*/  SYNCS.ARRIVE.TRANS64.RED.A1T0 RZ, [R3+URZ], RZ ;  /* 0x000000ff03ff79a7 */ /* 0x0045e200081004ff */
[----:B------:R2:W4:Y:S01]  /*3010*/  @P0 SYNCS.PHASECHK.TRANS64.TRYWAIT P2, [UR4], R2 ;  /* 0x00000002ff0005a7 */ /* 0x0005220008041104 */
[----:B-1----:R-:W-:Y:S01]  /*3020*/  LOP3.LUT P1, RZ, R6, 0x1, RZ, 0xc0, !PT ;  /* 0x0000000106ff7812 */ /* 0x002fe2000782c0ff */
[----:B------:R-:W1:Y:S02]  /*3030*/  SYNCS.PHASECHK.TRANS64.TRYWAIT P0, [UR8+0xc0], R0 ;  /* 0x0000c000ff0075a7 */ /* 0x000e640008001108 */
[----:B-12-4-:R-:W-:Y:S10]  /*3040*/  @!P0 BRA `(.L_x_54) ;  /* 0x0000007c00f48947 */ /* 0x016ff40003800000 */
.L_x_146:
[----:B------:R-:W-:Y:S01]  /*3050*/  IADD3 R10, PT, PT, R10, 0x1, RZ ;  /* 0x000000010a0a7810 */ /* 0x000fe20007ffe0ff */
[----:B------:R-:W-:Y:S06]  /*3060*/  BRA.U !UP3, `(.L_x_55) ;  /* 0x000000010b987547 */ /* 0x000fec000b800000 */
[----:B------:R-:W-:Y:S01]  /*3070*/  UPLOP3.LUT UP4, UPT, UPT, UPT, UPT, 0x40, 0x4 ;  /* 0x000000000004789c */ /* 0x000fe20003f8e870 */
[----:B------:R-:W-:Y:S01]  /*3080*/  UMOV UR16, UR10 ;  /* 0x0000000a00107c82 */ /* 0x000fe20008000000 */
[----:B------:R-:W-:Y:S01]  /*3090*/  UMOV UR15, UR5 ;  /* 0x00000005000f7c82 */ /* 0x000fe20008000000 */
[----:B------:R-:W-:-:S08]  /*30a0*/  UMOV UR14, UR17 ;  /* 0x00000011000e7c82 */ /* 0x000fd00008000000 */
.L_x_58:
[----:B------:R-:W-:Y:S02]  /*30b0*/  UIADD3 UR16, UPT, UPT, UR16, 0x1, URZ ;  /* 0x0000000110107890 */ /* 0x000fe4000fffe0ff */
[----:B--2---:R-:W-:Y:S02]  /*30c0*/  ULEA UR7, UR14, UR6, 0x3 ;  /* 0x000000060e077291 */ /* 0x004fe4000f8e18ff */
[----:B------:R-:W-:Y:S01]  /*30d0*/  UISETP.NE.AND UP0, UPT, UR16, URZ, UPT ;  /* 0x000000ff1000728c */ /* 0x000fe2000bf05270 */
[----:B----4-:R-:W-:Y:S10]  /*30e0*/  @P2 BRA `(.L_x_56) ;  /* 0x00000000000c2947 */ /* 0x010ff40003800000 */
[----:B-1----:R-:W-:Y:S04]  /*30f0*/  SHF.L.U32 R3, R8, 0x1f, RZ ;  /* 0x0000001f08037819 */ /* 0x002fe800000006ff */
[----:B------:R-:W1:Y:S02]  /*3100*/  SYNCS.PHASECHK.TRANS64.TRYWAIT P0, [UR7], R3 ;  /* 0x00000003ff0075a7 */ /* 0x000e640008001107 */
[----:B-1----:R-:W-:Y:S05]  /*3110*/  @!P0 BRA `(.L_x_57) ;  /* 0x0000007c00d88947 */ /* 0x002fea0003800000 */
.L_x_56:
[----:B------:R-:W-:Y:S01]  /*3120*/  UISETP.NE.AND UP1, UPT, UR15, 0x1, UPT ;  /* 0x000000010f00788c */ /* 0x000fe2000bf25270 */
[----:B------:R-:W-:Y:S01]  /*3130*/  PLOP3.LUT P2, PT, PT, PT, PT, 0x80, 0x8 ;  /* 0x000000000008781c */ /* 0x000fe20003f4f070 */
[----:B------:R-:W-:Y:S02]  /*3140*/  UIADD3 UR17, UPT, UPT, UR14, 0x1, URZ ;  /* 0x000000010e117890 */ /* 0x000fe4000fffe0ff */
[----:B------:R-:W-:Y:S02]  /*3150*/  ULEA UR24, UR14, UR12, 0xa ;  /* 0x0000000c0e187291 */ /* 0x000fe4000f8e50ff */
[----:B------:R-:W-:Y:S01]  /*3160*/  UISETP.NE.AND UP2, UPT, UR17, 0x4, UPT ;  /* 0x000000041100788c */ /* 0x000fe2000bf45270 */
[----:B------:R-:W-:Y:S01]  /*3170*/  PLOP3.LUT P0, PT, PT, PT, UP1, 0x80, 0x8 ;  /* 0x000000000008781c */ /* 0x000fe20003f0f018 */
[----:B------:R-:W-:Y:S02]  /*3180*/  ULEA UR26, UR14, UR11, 0x9 ;  /* 0x0000000b0e1a7291 */ /* 0x000fe4000f8e48ff */
[----:B------:R-:W-:Y:S02]  /*3190*/  USEL UR13, URZ, 0x1, UP2 ;  /* 0x00000001ff0d7887 */ /* 0x000fe40009000000 */
[----:B------:R-:W-:Y:S02]  /*31a0*/  USEL UR17, UR17, URZ, UP2 ;  /* 0x000000ff11117287 */ /* 0x000fe40009000000 */
[----:B------:R-:W-:Y:S02]  /*31b0*/  UIADD3 UR30, UPT, UPT, UR24, 0x2, URZ ;  /* 0x00000002181e7890 */ /* 0x000fe4000fffe0ff */
[----:B------:R-:W-:Y:S01]  /*31c0*/  @UP1 ULEA UR4, UR17, UR6, 0x3 ;  /* 0x0000000611041291 */ /* 0x000fe2000f8e18ff */
[----:B------:R-:W-:Y:S01]  /*31d0*/  LOP3.LUT R8, R8, UR13, RZ, 0x3c, !PT ;  /* 0x0000000d08087c12 */ /* 0x000fe2000f8e3cff */
[----:B------:R-:W-:Y:S02]  /*31e0*/  UIADD3 UR28, UPT, UPT, UR26, 0x2, URZ ;  /* 0x000000021a1c7890 */ /* 0x000fe4000fffe0ff */
[----:B------:R-:W-:Y:S01]  /*31f0*/  UIADD3 UR7, UPT, UPT, UR7, 0x20, URZ ;  /* 0x0000002007077890 */ /* 0x000fe2000fffe0ff */
[----:B-1----:R-:W-:Y:S01]  /*3200*/  @P0 SHF.L.U32 R0, R8, 0x1f, RZ ;  /* 0x0000001f08000819 */ /* 0x002fe200000006ff */
[----:B------:R-:W-:Y:S01]  /*3210*/  UMOV UR25, 0x80004020 ;  /* 0x8000402000197882 */ /* 0x000fe20000000000 */
[----:B------:R-:W-:Y:S01]  /*3220*/  UMOV UR27, 0x80004020 ;  /* 0x80004020001b7882 */ /* 0x000fe20000000000 */
[----:B------:R-:W-:Y:S01]  /*3230*/  UMOV UR31, 0x80004020 ;  /* 0x80004020001f7882 */ /* 0x000fe20000000000 */
[----:B------:R2:W4:Y:S01]  /*3240*/  @P0 SYNCS.PHASECHK.TRANS64.TRYWAIT P2, [UR4], R0 ;  /* 0x00000000ff0005a7 */ /* 0x0005220008041104 */
[----:B------:R-:W-:Y:S01]  /*3250*/  UIADD3 UR15, UPT, UPT, UR15, -0x1, URZ ;  /* 0xffffffff0f0f7890 */ /* 0x000fe2000fffe0ff */
[----:B------:R2:W-:Y:S01]  /*3260*/  UTCHMMA gdesc[UR26], gdesc[UR24], tmem[UR9], tmem[UR22], idesc[UR23], UP4 ;  /* 0x00ff16181a0075ea */ /* 0x0005e2000a000009 */
[----:B------:R-:W-:Y:S01]  /*3270*/  UPLOP3.LUT UP4, UPT, UPT, UPT, UPT, 0x80, 0x8 ;  /* 0x000000000008789c */ /* 0x000fe20003f8f070 */
[----:B------:R-:W-:Y:S01]  /*3280*/  UMOV UR29, 0x80004020 ;  /* 0x80004020001d7882 */ /* 0x000fe20000000000 */
[----:B------:R-:W-:Y:S01]  /*3290*/  UMOV UR14, UR17 ;  /* 0x00000011000e7c82 */ /* 0x000fe20008000000 */
[----:B------:R2:W-:Y:S01]  /*32a0*/  UTCHMMA gdesc[UR28], gdesc[UR30], tmem[UR9], tmem[UR20], idesc[UR21], UPT ;  /* 0x00ff141e1c0075ea */ /* 0x0005e2000b800009 */
[----:B------:R2:W-:Y:S01]  /*32b0*/  UTCBAR [UR7], URZ ;  /* 0x000000ff070073e9 */ /* 0x0005e200080000ff */
[----:B------:R-:W-:Y:S06]  /*32c0*/  BRA.U UP0, `(.L_x_58) ;  /* 0xfffffffd00787547 */ /* 0x000fec000b83ffff */
.L_x_55:
[----:B------:R-:W-:Y:S01]  /*32d0*/  UIADD3 UR18, UPT, UPT, UR18, 0x1, URZ ;  /* 0x0000000112127890 */ /* 0x000fe2000fffe0ff */
[C---:B------:R-:W-:Y:S01]  /*32e0*/  ISETP.NE.AND P0, PT, R10.reuse, 0x2, PT ;  /* 0x000000020a00780c */ /* 0x040fe20003f05270 */
[----:B------:R-:W-:Y:S02]  /*32f0*/  UIADD3 UR8, UPT, UPT, UR8, 0xb0, URZ ;  /* 0x000000b008087890 */ /* 0x000fe4000fffe0ff */
[----:B------:R-:W-:Y:S01]  /*3300*/  UISETP.NE.AND UP0, UPT, UR18, 0x2, UPT ;  /* 0x000000021200788c */ /* 0x000fe2000bf05270 */
[----:B-12---:R-:W-:Y:S02]  /*3310*/  SEL R0, RZ, 0x1, P0 ;  /* 0x00000001ff007807 */ /* 0x006fe40000000000 */
[----:B------:R-:W-:Y:S01]  /*3320*/  SEL R10, R10, RZ, P0 ;  /* 0x000000ff0a0a7207 */ /* 0x000fe20000000000 */
[----:B------:R-:W-:Y:S01]  /*3330*/  USEL UR4, URZ, 0x1, UP0 ;  /* 0x00000001ff047887 */ /* 0x000fe20008000000 */
[----:B------:R-:W-:Y:S01]  /*3340*/  LOP3.LUT R9, R9, R0, RZ, 0x3c, !PT ;  /* 0x0000000009097212 */ /* 0x000fe200078e3cff */
[----:B------:R-:W-:Y:S01]  /*3350*/  USEL UR18, UR18, URZ, UP0 ;  /* 0x000000ff12127287 */ /* 0x000fe20008000000 */
[----:B------:R1:W-:Y:S03]  /*3360*/  UTCBAR [UR8], URZ ;  /* 0x000000ff080073e9 */ /* 0x0003e600080000ff */
[----:B------:R-:W-:Y:S01]  /*3370*/  LOP3.LUT R11, R11, UR4, RZ, 0x3c, !PT ;  /* 0x000000040b0b7c12 */ /* 0x000fe2000f8e3cff */
[----:B------:R-:W-:Y:S07]  /*3380*/  @P1 BRA `(.L_x_59) ;  /* 0xfffffff800c81947 */ /* 0x000fee000383ffff */
[----:B------:R-:W2:Y:S01]  /*3390*/  S2UR UR4, SR_CgaCtaId ;  /* 0x00000000000479c3 */ /* 0x000ea20000008800 */
[----:B------:R-:W-:Y:S01]  /*33a0*/  ELECT P0, URZ, PT ;  /* 0x0000000000ff782f */ /* 0x000fe20003800000 */
[----:B------:R-:W-:Y:S01]  /*33b0*/  IMAD.MOV.U32 R0, RZ, RZ, 0x1 ;  /* 0x00000001ff007424 */ /* 0x000fe200078e00ff */
[----:B------:R-:W-:Y:S01]  /*33c0*/  UIADD3 UR6, UPT, UPT, UR6, 0xc0, URZ ;  /* 0x000000c006067890 */ /* 0x000fe2000fffe0ff */
[----:B------:R-:W-:Y:S01]  /*33d0*/  SHF.L.U32 R3, R11, 0x1f, RZ ;  /* 0x0000001f0b037819 */ /* 0x000fe200000006ff */
[----:B------:R-:W-:-:S03]  /*33e0*/  UMOV UR5, 0x40 ;  /* 0x0000004000057882 */ /* 0x000fc60000000000 */
[----:B------:R-:W-:Y:S01]  /*33f0*/  UVIRTCOUNT.DEALLOC.SMPOOL 0x80 ;  /* 0x000000800000784c */ /* 0x000fe20000000000 */
[----:B--2---:R-:W-:Y:S02]  /*3400*/  ULEA UR4, UR4, UR5, 0x18 ;  /* 0x0000000504047291 */ /* 0x004fe4000f8ec0ff */
[----:B------:R-:W-:-:S07]  /*3410*/  ULEA UR5, UR18, UR6, 0x3 ;  /* 0x0000000612057291 */ /* 0x000fce000f8e18ff */
[----:B------:R2:W-:Y:S02]  /*3420*/  @P0 STS.U8 [UR4+0x1c], R0 ;  /* 0x00001c00ff000988 */ /* 0x0005e40008000004 */
[----:B------:R-:W3:Y:S02]  /*3430*/  SYNCS.PHASECHK.TRANS64.TRYWAIT P0, [UR5], R3 ;  /* 0x00000003ff0075a7 */ /* 0x000ee40008001105 */
[----:B--23--:R-:W-:Y:S05]  /*3440*/  @!P0 BRA `(.L_x_60) ;  /* 0x0000007c00248947 */ /* 0x00cfea0003800000 */
.L_x_149:
[----:B------:R-:W-:-:S04]  /*3450*/  UIADD3 UR7, UPT, UPT, UR18, 0x1, URZ ;  /* 0x0000000112077890 */ /* 0x000fc8000fffe0ff */
[----:B------:R-:W-:-:S04]  /*3460*/  UISETP.NE.AND UP0, UPT, UR7, 0x2, UPT ;  /* 0x000000020700788c */ /* 0x000fc8000bf05270 */
[----:B------:R-:W-:Y:S02]  /*3470*/  USEL UR5, URZ, 0x1, UP0 ;  /* 0x00000001ff057887 */ /* 0x000fe40008000000 */
[----:B------:R-:W-:-:S04]  /*3480*/  USEL UR7, UR7, URZ, UP0 ;  /* 0x000000ff07077287 */ /* 0x000fc80008000000 */
[----:B------:R-:W-:Y:S01]  /*3490*/  ULEA UR7, UR7, UR6, 0x3 ;  /* 0x0000000607077291 */ /* 0x000fe2000f8e18ff */
[----:B--2---:R-:W-:-:S04]  /*34a0*/  LOP3.LUT R3, R11, UR5, RZ, 0x3c, !PT ;  /* 0x000000050b037c12 */ /* 0x004fc8000f8e3cff */
[----:B------:R-:W-:-:S04]  /*34b0*/  SHF.L.U32 R3, R3, 0x1f, RZ ;  /* 0x0000001f03037819 */ /* 0x000fc800000006ff */
[----:B------:R-:W2:Y:S02]  /*34c0*/  SYNCS.PHASECHK.TRANS64.TRYWAIT P0, [UR7], R3 ;  /* 0x00000003ff0075a7 */ /* 0x000ea40008001107 */
[----:B--2---:R-:W-:Y:S05]  /*34d0*/  @!P0 BRA `(.L_x_61) ;  /* 0x0000007c00188947 */ /* 0x004fea0003800000 */
.L_x_151:
[----:B------:R-:W-:Y:S01]  /*34e0*/  NOP ;  /* 0x0000000000007918 */ /* 0x000fe20000000000 */
[----:B--2---:R-:W2:Y:S01]  /*34f0*/  LDS R0, [UR4+0x14] ;  /* 0x00001404ff007984 */ /* 0x004ea20008000800 */
[----:B------:R-:W-:Y:S01]  /*3500*/  ULOP3.LUT UR6, UR19, 0xffff, URZ, 0xc0, !UPT ;  /* 0x0000ffff13067892 */ /* 0x000fe2000f8ec0ff */
[----:B-1----:R-:W-:Y:S01]  /*3510*/  UMOV UR8, 0xffff ;  /* 0x0000ffff00087882 */ /* 0x002fe20000000000 */
[----:B------:R-:W-:Y:S02]  /*3520*/  UMOV UR5, 0x1 ;  /* 0x0000000100057882 */ /* 0x000fe40000000000 */
[----:B------:R-:W-:-:S04]  /*3530*/  USHF.R.U32.HI UR6, URZ, 0x5, UR6 ;  /* 0x00000005ff067899 */ /* 0x000fc80008011606 */
[----:B------:R-:W-:Y:S02]  /*3540*/  USHF.L.U32 UR8, UR8, UR6, URZ ;  /* 0x0000000608087299 */ /* 0x000fe400080006ff */
[----:B------:R-:W-:-:S04]  /*3550*/  USHF.L.U32 UR5, UR5, UR6, URZ ;  /* 0x0000000605057299 */ /* 0x000fc800080006ff */
[----:B--2---:R-:W-:-:S04]  /*3560*/  LOP3.LUT R0, R0, UR8, RZ, 0xc0, !PT ;  /* 0x0000000800007c12 */ /* 0x004fc8000f8ec0ff */
[----:B------:R-:W-:-:S13]  /*3570*/  ISETP.NE.AND P0, PT, R0, UR8, PT ;  /* 0x0000000800007c0c */ /* 0x000fda000bf05270 */
[----:B------:R-:W-:Y:S05]  /*3580*/  @P0 BRA `(.L_x_62) ;  /* 0x0000000000580947 */ /* 0x000fea0003800000 */
[----:B------:R-:W1:Y:S02]  /*3590*/  LDS R0, [UR4+0x18] ;  /* 0x00001804ff007984 */ /* 0x000e640008000800 */
[----:B-1----:R-:W-:-:S04]  /*35a0*/  LOP3.LUT R0, R0, UR5, RZ, 0xc0, !PT ;  /* 0x0000000500007c12 */ /* 0x002fc8000f8ec0ff */
[----:B------:R-:W-:-:S13]  /*35b0*/  ISETP.NE.AND P0, PT, R0, UR5, PT ;  /* 0x0000000500007c0c */ /* 0x000fda000bf05270 */
[----:B------:R-:W-:Y:S05]  /*35c0*/  @P0 BRA `(.L_x_63) ;  /* 0x00000000003c0947 */ /* 0x000fea0003800000 */
[----:B------:R-:W1:Y:S01]  /*35d0*/  S2R R2, SR_LANEID ;  /* 0x0000000000027919 */ /* 0x000e620000000000 */
[----:B------:R-:W-:Y:S01]  /*35e0*/  ULOP3.LUT UR8, URZ, UR8, URZ, 0x33, !UPT ;  /* 0x00000008ff087292 */ /* 0x000fe2000f8e33ff */
[----:B------:R-:W-:Y:S01]  /*35f0*/  LOP3.LUT R4, RZ, UR5, RZ, 0x33, !PT ;  /* 0x00000005ff047c12 */ /* 0x000fe2000f8e33ff */
[----:B------:R-:W-:Y:S02]  /*3600*/  VOTEU.ANY UR7, UPT, PT ;  /* 0x0000000000077886 */ /* 0x000fe400038e0100 */
[----:B------:R-:W-:Y:S01]  /*3610*/  UFLO.U32 UR7, UR7 ;  /* 0x00000007000772bd */ /* 0x000fe200080e0000 */
[----:B------:R-:W2:Y:S01]  /*3620*/  REDUX UR5, R4 ;  /* 0x00000000040573c4 */ /* 0x000ea20000000000 */
[----:B------:R-:W-:-:S06]  /*3630*/  IMAD.U32 R0, RZ, RZ, UR8 ;  /* 0x00000008ff007e24 */ /* 0x000fcc000f8e00ff */
[----:B------:R3:W-:Y:S01]  /*3640*/  UTCATOMSWS.AND URZ, UR8 ;  /* 0x0000000800ff79e3 */ /* 0x0007e20008000000 */
[----:B------:R-:W4:Y:S01]  /*3650*/  REDUX UR6, R0 ;  /* 0x00000000000673c4 */ /* 0x000f220000000000 */
[----:B-1----:R-:W-:Y:S01]  /*3660*/  ISETP.EQ.U32.AND P0, PT, R2, UR7, PT ;  /* 0x0000000702007c0c */ /* 0x002fe2000bf02070 */
[----:B--2---:R-:W-:Y:S01]  /*3670*/  IMAD.U32 R2, RZ, RZ, UR5 ;  /* 0x00000005ff027e24 */ /* 0x004fe2000f8e00ff */
[----:B----4-:R-:W-:-:S11]  /*3680*/  MOV R3, UR6 ;  /* 0x0000000600037c02 */ /* 0x010fd60008000f00 */
[----:B------:R3:W-:Y:S04]  /*3690*/  @P0 ATOMS.AND RZ, [UR4+0x14], R3 ;  /* 0x00001403ffff098c */ /* 0x0007e8000a800004 */
[----:B------:R3:W-:Y:S01]  /*36a0*/  @P0 ATOMS.AND RZ, [UR4+0x18], R2 ;  /* 0x00001802ffff098c */ /* 0x0007e2000a800004 */
[----:B------:R-:W-:Y:S05]  /*36b0*/  BRA `(.L_x_64) ;  /* 0x0000000000147947 */ /* 0x000fea0003800000 */
.L_x_63:
[----:B------:R-:W-:Y:S02]  /*36c0*/  MOV R2, 0x36e0 ;  /* 0x000036e000027802 */ /* 0x000fe40000000f00 */
[----:B----45:R-:W-:Y:S05]  /*36d0*/  CALL.REL.NOINC `($__internal_0_$__cuda_sm10x_tcgen05_guardrail_trap_col_being_dealloced_not_returned_by_alloc) ;  /* 0x0000008000007944 */ /* 0x030fea0003c00000 */
[----:B------:R-:W-:Y:S05]  /*36e0*/  BRA `(.L_x_64) ;  /* 0x0000000000087947 */ /* 0x000fea0003800000 */
.L_x_62:
[----:B------:R-:W-:Y:S02]  /*36f0*/  MOV R2, 0x3710 ;  /* 0x0000371000027802 */ /* 0x000fe40000000f00 */
[----:B----45:R-:W-:Y:S05]  /*3700*/  CALL.REL.NOINC `($__internal_2_$__cuda_sm10x_tcgen05_guardrail_trap_unallocated_columns_being_dealloced) ;  /* 0x00000080000c7944 */ /* 0x030fea0003c00000 */
.L_x_64:
[----:B------:R-:W-:Y:S01]  /*3710*/  NOP ;  /* 0x0000000000007918 */ /* 0x000fe20000000000 */
[----:B---3--:R-:W-:Y:S05]  /*3720*/  EXIT ;  /* 0x000000000000794d */ /* 0x008fea0003800000 */
.L_x_48:
[----:B------:R-:W-:-:S09]  /*3730*/  UISETP.NE.OR UP2, UPT, UR8, 0x3, !UP2 ;  /* 0x000000030800788c */ /* 0x000fd2000d745670 */
[----:B------:R-:W-:Y:S05]  /*3740*/  BRA.U UP2, `(.L_x_65) ;  /* 0x0000001102147547 */ /* 0x000fea000b800000 */
[----:B------:R-:W1:Y:S01]  /*3750*/  LDC R0, c[0x0][0xb30] ;  /* 0x0002cc00ff007b82 */ /* 0x000e620000000800 */
[----:B------:R-:W2:Y:S01]  /*3760*/  LDCU.64 UR8, c[0x0][0x888] ;  /* 0x00011100ff0877ac */ /* 0x000ea20008000a00 */
[----:B------:R-:W-:Y:S02]  /*3770*/  HFMA2 R29, -RZ, RZ, 0, 0 ;  /* 0x00000000ff1d7431 */ /* 0x000fe400000001ff */
[----:B------:R-:W-:Y:S01]  /*3780*/  IMAD.MOV.U32 R31, RZ, RZ, 0x1 ;  /* 0x00000001ff1f7424 */ /* 0x000fe200078e00ff */
[----:B------:R-:W-:Y:S01]  /*3790*/  MOV R23, 0x4000 ;  /* 0x0000400000177802 */ /* 0x000fe20000000f00 */
[----:B------:R-:W4:Y:S01]  /*37a0*/  LDCU.64 UR4, c[0x0][0x890] ;  /* 0x00011200ff0477ac */ /* 0x000f220008000a00 */
[----:B------:R-:W-:Y:S01]  /*37b0*/  IMAD.MOV.U32 R30, RZ, RZ, RZ ;  /* 0x000000ffff1e7224 */ /* 0x000fe200078e00ff */
[----:B------:R-:W3:Y:S01]  /*37c0*/  LDC R19, c[0x0][0x370] ;  /* 0x0000dc00ff137b82 */ /* 0x000ee20000000800 */
[----:B------:R-:W-:Y:S01]  /*37d0*/  UMOV UR7, 0x400 ;  /* 0x0000040000077882 */ /* 0x000fe20000000000 */
[----:B------:R-:W-:-:S02]  /*37e0*/  UPLOP3.LUT UP1, UPT, UPT, UPT, UPT, 0x40, 0x4 ;  /* 0x000000000004789c */ /* 0x000fc40003f2e870 */
[----:B------:R-:W-:-:S04]  /*37f0*/  ULEA UR7, UR37, UR7, 0x18 ;  /* 0x0000000725077291 */ /* 0x000fc8000f8ec0ff */
[----:B------:R-:W3:Y:S01]  /*3800*/  LDC R2, c[0x0][0xb0c] ;  /* 0x0002c300ff027b82 */ /* 0x000ee20000000800 */
[----:B------:R-:W-:Y:S02]  /*3810*/  UIADD3 UR13, UPT, UPT, UR7, 0x58, URZ ;  /* 0x00000058070d7890 */ /* 0x000fe4000fffe0ff */
[----:B--2---:R-:W-:Y:S02]  /*3820*/  UISETP.NE.U32.AND UP2, UPT, UR8, URZ, UPT ;  /* 0x000000ff0800728c */ /* 0x004fe4000bf45070 */
[----:B------:R-:W-:Y:S02]  /*3830*/  UIADD3 UR33, UPT, UPT, UR7, 0x40, URZ ;  /* 0x0000004007217890 */ /* 0x000fe4000fffe0ff */
[----:B----4-:R-:W-:Y:S01]  /*3840*/  UISETP.NE.U32.AND UP3, UPT, UR4, URZ, UPT ;  /* 0x000000ff0400728c */ /* 0x010fe2000bf65070 */
[----:B------:R-:W2:Y:S01]  /*3850*/  LDC R18, c[0x0][0xb20] ;  /* 0x0002c800ff127b82 */ /* 0x000ea20000000800 */
[----:B-1----:R-:W-:Y:S01]  /*3860*/  ISETP.NE.AND P1, PT, R0, 0x1, PT ;  /* 0x000000010000780c */ /* 0x002fe20003f25270 */
[----:B------:R-:W-:-:S02]  /*3870*/  UISETP.NE.AND.EX UP2, UPT, UR9, URZ, UPT, UP2 ;  /* 0x000000ff0900728c */ /* 0x000fc4000bf45320 */
[----:B------:R-:W-:Y:S02]  /*3880*/  UIADD3 UR25, UPT, UPT, UR7, 0x48, URZ ;  /* 0x0000004807197890 */ /* 0x000fe4000fffe0ff */
[----:B------:R-:W-:Y:S02]  /*3890*/  UIADD3 UR17, UPT, UPT, UR7, 0x50, URZ ;  /* 0x0000005007117890 */ /* 0x000fe4000fffe0ff */
[----:B------:R-:W1:Y:S01]  /*38a0*/  LDC.64 R32, c[0x0][0x348] ;  /* 0x0000d200ff207b82 */ /* 0x000e620000000a00 */
[----:B------:R-:W-:Y:S02]  /*38b0*/  UPRMT UR13, UR37, 0x654, UR13 ;  /* 0x00000654250d7896 */ /* 0x000fe4000800000d */
[----:B------:R-:W-:-:S05]  /*38c0*/  UISETP.NE.AND.EX UP3, UPT, UR5, URZ, UPT, UP3 ;  /* 0x000000ff0500728c */ /* 0x000fca000bf65330 */
[----:B------:R-:W4:Y:S08]  /*38d0*/  LDC.64 R16, c[0x0][0xb10] ;  /* 0x0002c400ff107b82 */ /* 0x000f300000000a00 */
[----:B------:R-:W1:Y:S08]  /*38e0*/  LDC.64 R6, c[0x0][0xb18] ;  /* 0x0002c600ff067b82 */ /* 0x000e700000000a00 */
[----:B------:R-:W1:Y:S08]  /*38f0*/  LDC.64 R4, c[0x0][0xb28] ;  /* 0x0002ca00ff047b82 */ /* 0x000e700000000a00 */
[----:B--23--:R-:W1:Y:S02]  /*3900*/  LDC R22, c[0x0][0x374] ;  /* 0x0000dd00ff167b82 */ /* 0x00ce640000000800 */
.L_x_76:
[C---:B------:R-:W-:Y:S02]  /*3910*/  LEA R0, R30.reuse, UR7, 0x3 ;  /* 0x000000071e007c11 */ /* 0x040fe4000f8e18ff */
[----:B------:R-:W-:Y:S02]  /*3920*/  SHF.L.U32 R3, R29, 0x1f, RZ ;  /* 0x0000001f1d037819 */ /* 0x000fe400000006ff */
[----:B------:R-:W-:Y:S02]  /*3930*/  LEA R24, R30, UR7, 0x4 ;  /* 0x000000071e187c11 */ /* 0x000fe4000f8e20ff */
[----:B--2---:R-:W2:Y:S02]  /*3940*/  SYNCS.PHASECHK.TRANS64.TRYWAIT P0, [R0+URZ+0x90], R3 ;  /* 0x00009003000075a7 */ /* 0x004ea400080011ff */
[----:B--2---:R-:W-:Y:S05]  /*3950*/  @!P0 BRA `(.L_x_66) ;  /* 0x0000007800108947 */ /* 0x004fea0003800000 */
.L_x_152:
[----:B------:R-:W-:Y:S01]  /*3960*/  ISETP.GE.AND P0, PT, R72, 0x1, PT ;  /* 0x000000014800780c */ /* 0x000fe20003f06270 */
[----:B------:R-:W3:Y:S01]  /*3970*/  LDS.128 R24, [R24+0x100] ;  /* 0x0001000018187984 */ /* 0x000ee20000000c00 */
[----:B--2---:R-:W-:Y:S01]  /*3980*/  VIADD R0, R0, 0xa0 ;  /* 0x000000a000007836 */ /* 0x004fe20000000000 */
[----:B------:R-:W-:Y:S01]  /*3990*/  @!PT LDS RZ, [RZ] ;  /* 0x00000000fffff984 */ /* 0x000fe20000000800 */
[----:B------:R-:W-:Y:S01]  /*39a0*/  @!PT LDS RZ, [RZ] ;  /* 0x00000000fffff984 */ /* 0x000fe20000000800 */
[----:B------:R-:W-:Y:S01]  /*39b0*/  @!PT LDS RZ, [RZ] ;  /* 0x00000000fffff984 */ /* 0x000fe20000000800 */
[----:B------:R-:W-:Y:S01]  /*39c0*/  @!PT LDS RZ, [RZ] ;  /* 0x00000000fffff984 */ /* 0x000fe20000000800 */
[----:B------:R2:W-:Y:S06]  /*39d0*/  MEMBAR.ALL.CTA ;  /* 0x0000000000007992 */ /* 0x0005ec0000008000 */
[----:B--2---:R-:W2:Y:S01]  /*39e0*/  FENCE.VIEW.ASYNC.S ;  /* 0x00000000000073c6 */ /* 0x004ea20000000000 */
[----:B------:R-:W-:Y:S04]  /*39f0*/  PRMT R0, RZ, 0x654, R0 ;  /* 0x00000654ff007816 */ /* 0x000fe80000000000 */
[----:B--2---:R2:W-:Y:S01]  /*3a00*/  SYNCS.ARRIVE.TRANS64.RED.A1T0 RZ, [R0+URZ], RZ ;  /* 0x000000ff00ff79a7 */ /* 0x0045e200081004ff */
[----:B---3--:R-:W-:Y:S11]  /*3a10*/  LOP3.LUT P3, RZ, R26, 0x1, RZ, 0xc0, !PT ;  /* 0x000000011aff7812 */ /* 0x008ff6000786c0ff */
[----:B------:R-:W-:Y:S02]  /*3a20*/  @!UPT UIADD3 URZ, UPT, UPT, URZ, URZ, URZ ;  /* 0x000000fffffff290 */ /* 0x000fe4000fffe0ff */
[----:B------:R-:W-:Y:S02]  /*3a30*/  @P3 MOV R13, R24 ;  /* 0x00000018000d3202 */ /* 0x000fe40000000f00 */
[----:B------:R-:W-:Y:S01]  /*3a40*/  @P3 LOP3.LUT R8, R25, 0xffff, RZ, 0xc0, !PT ;  /* 0x0000ffff19083812 */ /* 0x000fe200078ec0ff */
[----:B--2---:R-:W-:Y:S06]  /*3a50*/  @!P0 BRA `(.L_x_67) ;  /* 0x0000000000a48947 */ /* 0x004fec0003800000 */
[----:B-1----:R-:W-:Y:S01]  /*3a60*/  IMAD.HI.U32 R35, R22, R7, RZ ;  /* 0x0000000716237227 */ /* 0x002fe200078e00ff */
[----:B------:R-:W-:Y:S02]  /*3a70*/  ISETP.NE.AND P0, PT, R6, 0x1, PT ;  /* 0x000000010600780c */ /* 0x000fe40003f05270 */
[----:B------:R-:W-:Y:S01]  /*3a80*/  ISETP.NE.AND P2, PT, R72, 0x1, PT ;  /* 0x000000014800780c */ /* 0x000fe20003f45270 */
[----:B----4-:R-:W-:Y:S01]  /*3a90*/  IMAD.HI.U32 R34, R19, R16, RZ ;  /* 0x0000001013227227 */ /* 0x010fe200078e00ff */
[----:B------:R-:W-:Y:S02]  /*3aa0*/  SHF.R.U32.HI R35, RZ, R18, R35 ;  /* 0x00000012ff237219 */ /* 0x000fe40000011623 */
[----:B------:R-:W-:Y:S01]  /*3ab0*/  ISETP.NE.AND P4, PT, R2, 0x1, PT ;  /* 0x000000010200780c */ /* 0x000fe20003f85270 */
[----:B------:R-:W-:Y:S01]  /*3ac0*/  IMAD.HI.U32 R36, R13, R16, RZ ;  /* 0x000000100d247227 */ /* 0x000fe200078e00ff */
[----:B------:R-:W-:Y:S02]  /*3ad0*/  SHF.R.U32.HI R34, RZ, R17, R34 ;  /* 0x00000011ff227219 */ /* 0x000fe40000011622 */
[----:B------:R-:W-:Y:S01]  /*3ae0*/  SEL R3, R22, R35, !P0 ;  /* 0x0000002316037207 */ /* 0x000fe20004000000 */
[C---:B------:R-:W-:Y:S01]  /*3af0*/  IMAD.HI.U32 R35, R8.reuse, R7, RZ ;  /* 0x0000000708237227 */ /* 0x040fe200078e00ff */
[----:B------:R-:W-:Y:S02]  /*3b00*/  SEL R11, R19, R34, !P4 ;  /* 0x00000022130b7207 */ /* 0x000fe40006000000 */
[----:B------:R-:W-:Y:S01]  /*3b10*/  SHF.R.U32.HI R36, RZ, R17, R36 ;  /* 0x00000011ff247219 */ /* 0x000fe20000011624 */
[----:B------:R-:W-:Y:S01]  /*3b20*/  IMAD.HI.U32 R38, R3, R4, RZ ;  /* 0x0000000403267227 */ /* 0x000fe200078e00ff */
[----:B------:R-:W-:Y:S03]  /*3b30*/  SHF.R.U32.HI R35, RZ, R18, R35 ;  /* 0x00000012ff237219 */ /* 0x000fe60000011623 */
[----:B------:R-:W-:Y:S01]  /*3b40*/  IMAD.HI.U32 R34, R11, R4, RZ ;  /* 0x000000040b227227 */ /* 0x000fe200078e00ff */
[----:B------:R-:W-:Y:S02]  /*3b50*/  @P2 SHF.R.U32.HI R3, RZ, R5, R38 ;  /* 0x00000005ff032219 */ /* 0x000fe40000011626 */
[----:B------:R-:W-:Y:S02]  /*3b60*/  SEL R9, R8, R35, !P0 ;  /* 0x0000002308097207 */ /* 0x000fe40004000000 */
[----:B------:R-:W-:Y:S01]  /*3b70*/  @P2 SHF.R.U32.HI R11, RZ, R5, R34 ;  /* 0x00000005ff0b2219 */ /* 0x000fe20000011622 */
[C---:B------:R-:W-:Y:S01]  /*3b80*/  IMAD R10, R72.reuse, R3, RZ ;  /* 0x00000003480a7224 */ /* 0x040fe200078e02ff */
[----:B------:R-:W-:Y:S01]  /*3b90*/  SEL R3, R13, R36, !P4 ;  /* 0x000000240d037207 */ /* 0x000fe20006000000 */
[C---:B------:R-:W-:Y:S03]  /*3ba0*/  IMAD.HI.U32 R14, R9.reuse, R4, RZ ;  /* 0x00000004090e7227 */ /* 0x040fe600078e00ff */
[----:B------:R-:W-:Y:S01]  /*3bb0*/  ISETP.GE.AND P0, PT, R9, R10, PT ;  /* 0x0000000a0900720c */ /* 0x000fe20003f06270 */
[C---:B------:R-:W-:Y:S01]  /*3bc0*/  IMAD R12, R72.reuse, R11, RZ ;  /* 0x0000000b480c7224 */ /* 0x040fe200078e02ff */
[-C--:B------:R-:W-:Y:S04]  /*3bd0*/  SHF.R.U32.HI R14, RZ, R5.reuse, R14 ;  /* 0x00000005ff0e7219 */ /* 0x080fe8000001160e */
[----:B------:R-:W-:Y:S02]  /*3be0*/  ISETP.GE.OR P0, PT, R3, R12, P0 ;  /* 0x0000000c0300720c */ /* 0x000fe40000706670 */
[----:B------:R-:W-:Y:S05]  /*3bf0*/  SEL R15, R9, R14, !P2 ;  /* 0x0000000e090f7207 */ /* 0x000fea0005000000 */
[----:B------:R-:W-:Y:S04]  /*3c00*/  IMAD.MOV R14, RZ, RZ, -R15 ;  /* 0x000000ffff0e7224 */ /* 0x000fe800078e0a0f */
[----:B------:R-:W-:Y:S02]  /*3c10*/  IMAD R14, R72, R14, R9 ;  /* 0x0000000e480e7224 */ /* 0x000fe400078e0209 */
[C---:B------:R-:W-:Y:S05]  /*3c20*/  @!P0 IMAD.HI.U32 R10, R3.reuse, R4, RZ ;  /* 0x00000004030a8227 */ /* 0x040fea00078e00ff */
[----:B------:R-:W-:Y:S04]  /*3c30*/  @!P0 SHF.R.U32.HI R10, RZ, R5, R10 ;  /* 0x00000005ff0a8219 */ /* 0x000fe8000001160a */
[----:B------:R-:W-:Y:S01]  /*3c40*/  @!P0 SEL R0, R3, R10, !P2 ;  /* 0x0000000a03008207 */ /* 0x000fe20005000000 */
[----:B------:R-:W-:Y:S03]  /*3c50*/  IMAD.MOV R10, RZ, RZ, -R3 ;  /* 0x000000ffff0a7224 */ /* 0x000fe600078e0a03 */
[----:B------:R-:W-:Y:S01]  /*3c60*/  @!P0 IADD3 R15, PT, PT, R15, -R0, RZ ;  /* 0x800000000f0f8210 */ /* 0x000fe20007ffe0ff */
[----:B------:R-:W-:Y:S01]  /*3c70*/  @!P0 IMAD R0, R11, R14, R0 ;  /* 0x0000000e0b008224 */ /* 0x000fe200078e0200 */
[----:B------:R-:W-:Y:S01]  /*3c80*/  IADD3 R11, PT, PT, -R9, RZ, RZ ;  /* 0x000000ff090b7210 */ /* 0x000fe20007ffe1ff */
[----:B------:R-:W-:Y:S02]  /*3c90*/  IMAD R13, R2, R10, R13 ;  /* 0x0000000a020d7224 */ /* 0x000fe400078e020d */
[----:B------:R-:W-:Y:S02]  /*3ca0*/  @!P0 IMAD R9, R15, R72, R3 ;  /* 0x000000480f098224 */ /* 0x000fe400078e0203 */
[----:B------:R-:W-:Y:S02]  /*3cb0*/  @!P0 IMAD.MOV.U32 R3, RZ, RZ, R0 ;  /* 0x000000ffff038224 */ /* 0x000fe400078e0000 */
[----:B------:R-:W-:Y:S02]  /*3cc0*/  IMAD R8, R6, R11, R8 ;  /* 0x0000000b06087224 */ /* 0x000fe400078e0208 */
[----:B------:R-:W-:Y:S02]  /*3cd0*/  IMAD R13, R3, R2, R13 ;  /* 0x00000002030d7224 */ /* 0x000fe400078e020d */
[----:B------:R-:W-:Y:S02]  /*3ce0*/  IMAD R8, R9, R6, R8 ;  /* 0x0000000609087224 */ /* 0x000fe400078e0208 */
.L_x_67:
[----:B------:R-:W-:Y:S05]  /*3cf0*/  BRA.U UP1, `(.L_x_68) ;  /* 0x0000000101107547 */ /* 0x000fea000b800000 */
[----:B------:R-:W-:Y:S04]  /*3d00*/  MOV R0, UR6 ;  /* 0x0000000600007c02 */ /* 0x000fe80008000f00 */
[----:B------:R-:W-:Y:S04]  /*3d10*/  SHF.L.U32 R3, R0, 0x1f, RZ ;  /* 0x0000001f00037819 */ /* 0x000fe800000006ff */
[----:B------:R-:W2:Y:S02]  /*3d20*/  SYNCS.PHASECHK.TRANS64.TRYWAIT P0, [UR7+0x88], R3 ;  /* 0x00008803ff0075a7 */ /* 0x000ea40008001107 */
[----:B--2---:R-:W-:Y:S05]  /*3d30*/  @!P0 BRA `(.L_x_69) ;  /* 0x00000074002c8947 */ /* 0x004fea0003800000 */
.L_x_68:
[----:B------:R-:W-:Y:S02]  /*3d40*/  R2UR UR35, R21 ;  /* 0x00000000152372ca */ /* 0x000fe400000e0000 */
[----:B------:R-:W-:Y:S02]  /*3d50*/  R2UR UR34, R20 ;  /* 0x00000000142272ca */ /* 0x000fe400000e0000 */
[----:B------:R-:W-:Y:S02]  /*3d60*/  ISETP.NE.U32.AND P2, PT, RZ, UR4, PT ;  /* 0x00000004ff007c0c */ /* 0x000fe4000bf45070 */
[----:B------:R-:W-:Y:S02]  /*3d70*/  SHF.L.U32 R12, R31, 0x1f, RZ ;  /* 0x0000001f1f0c7819 */ /* 0x000fe400000006ff */
[----:B------:R-:W-:Y:S05]  /*3d80*/  ISETP.NE.AND.EX P2, PT, RZ, UR5, PT, P2 ;  /* 0x00000005ff007c0c */ /* 0x000fea000bf45320 */
[----:B------:R-:W-:Y:S02]  /*3d90*/  USHF.L.U32 UR35, UR35, 0x7, URZ ;  /* 0x0000000723237899 */ /* 0x000fe400080006ff */
[----:B------:R-:W-:Y:S01]  /*3da0*/  USHF.L.U32 UR34, UR34, 0x8, URZ ;  /* 0x0000000822227899 */ /* 0x000fe200080006ff */
[----:B------:R-:W-:Y:S11]  /*3db0*/  BRA.U !UP3, `(.L_x_70) ;  /* 0x000000010b347547 */ /* 0x000ff6000b800000 */
[----:B------:R-:W-:Y:S01]  /*3dc0*/  UPLOP3.LUT UP0, UPT, UPT, UPT, UP2, 0x80, 0x8 ;  /* 0x000000000008789c */ /* 0x000fe20003f0f020 */
[----:B--2---:R-:W-:Y:S02]  /*3dd0*/  HFMA2 R0, -RZ, RZ, 0, 5.9604644775390625e-08 ;  /* 0x00000001ff007431 */ /* 0x004fe400000001ff */
[----:B------:R-:W-:Y:S03]  /*3de0*/  IMAD.MOV.U32 R155, RZ, RZ, 0x1 ;  /* 0x00000001ff9b7424 */ /* 0x000fe600078e00ff */
[----:B------:R-:W-:Y:S05]  /*3df0*/  PLOP3.LUT P0, PT, PT, PT, UP0, 0x80, 0x8 ;  /* 0x000000000008781c */ /* 0x000fea0003f0f008 */
[----:B------:R-:W2:Y:S01]  /*3e00*/  @UP0 LDCU.64 UR10, c[0x0][0x888] ;  /* 0x00011100ff0a07ac */ /* 0x000ea20008000a00 */
[----:B------:R-:W-:Y:S07]  /*3e10*/  @UP0 UIMAD UR8, UR36, UR4, URZ ;  /* 0x00000004240802a4 */ /* 0x000fee000f8e02ff */
[----:B------:R-:W-:Y:S01]  /*3e20*/  @!P0 PRMT R155, R0, 0x7610, R155 ;  /* 0x00007610009b8816 */ /* 0x000fe2000000009b */
[----:B--2---:R-:W-:Y:S03]  /*3e30*/  @UP0 UIMAD.WIDE UR10, UR8, 0x4, UR10 ;  /* 0x00000004080a08a5 */ /* 0x004fe6000f8e020a */
[----:B------:R-:W2:Y:S03]  /*3e40*/  @!UP0 LDCU UR8, c[0x0][0x880] ;  /* 0x00011000ff0887ac */ /* 0x000ea60008000800 */
[----:B------:R-:W-:Y:S01]  /*3e50*/  IMAD.U32 R10, RZ, RZ, UR10 ;  /* 0x0000000aff0a7e24 */ /* 0x000fe2000f8e00ff */
[----:B------:R-:W-:Y:S05]  /*3e60*/  MOV R11, UR11 ;  /* 0x0000000b000b7c02 */ /* 0x000fea0008000f00 */
[----:B-----5:R3:W5:Y:S02]  /*3e70*/  @P0 LDG.E R81, desc[UR46][R10.64] ;  /* 0x0000002e0a510981 */ /* 0x020764000c1e1900 */
[----:B--23--:R-:W-:Y:S07]  /*3e80*/  @!P0 IMAD.U32 R81, RZ, RZ, UR8 ;  /* 0x00000008ff518e24 */ /* 0x00cfee000f8e00ff */
.L_x_70:
[----:B-----5:R-:W-:Y:S01]  /*3e90*/  @!P2 FSETP.EQ.AND P0, PT, R81, RZ, PT ;  /* 0x000000ff5100a20b */ /* 0x020fe20003f02000 */
[----:B------:R-:W-:Y:S01]  /*3ea0*/  @!UPT UIADD3 URZ, UPT, UPT, URZ, URZ, URZ ;  /* 0x000000fffffff290 */ /* 0x000fe2000fffe0ff */
[----:B------:R-:W-:Y:S11]  /*3eb0*/  @!P2 BRA `(.L_x_71) ;  /* 0x000000000014a947 */ /* 0x000ff60003800000 */
[----:B------:R-:W-:Y:S02]  /*3ec0*/  LOP3.LUT P2, RZ, R155, 0xff, RZ, 0xc0, !PT ;  /* 0x000000ff9bff7812 */ /* 0x000fe4000784c0ff */
[----:B------:R-:W-:Y:S04]  /*3ed0*/  PLOP3.LUT P0, PT, PT, PT, UP0, 0x80, 0x8 ;  /* 0x000000000008781c */ /* 0x000fe80003f0f008 */
[----:B------:R-:W-:Y:S07]  /*3ee0*/  PLOP3.LUT P0, PT, P0, PT, PT, 0x8, 0x80 ;  /* 0x000000000080781c */ /* 0x000fee000070e170 */
[----:B------:R-:W-:Y:S11]  /*3ef0*/  @P2 FSETP.EQ.AND P0, PT, R81, RZ, PT ;  /* 0x000000ff5100220b */ /* 0x000ff60003f02000 */
[----:B------:R-:W-:Y:S02]  /*3f00*/  @!UPT UIADD3 URZ, UPT, UPT, URZ, URZ, URZ ;  /* 0x000000fffffff290 */ /* 0x000fe4000fffe0ff */
.L_x_71:
[----:B------:R-:W3:Y:S01]  /*3f10*/  SYNCS.PHASECHK.TRANS64.TRYWAIT P2, [UR7+0x60], R12 ;  /* 0x0000600cff0075a7 */ /* 0x000ee20008041107 */
[----:B------:R-:W-:Y:S04]  /*3f20*/  ELECT P4, URZ, PT ;  /* 0x0000000000ff782f */ /* 0x000fe80003880000 */
[----:B------:R-:W-:Y:S11]  /*3f30*/  PLOP3.LUT P4, PT, P0, P4, PT, 0xf2, 0x2f ;  /* 0x00000000002f781c */ /* 0x000ff60000789e72 */
[----:B------:R-:W-:Y:S02]  /*3f40*/  @!UPT UIADD3 URZ, UPT, UPT, URZ, URZ, URZ ;  /* 0x000000fffffff290 */ /* 0x000fe4000fffe0ff */
[----:B-1----:R-:W-:Y:S05]  /*3f50*/  @!P4 IADD3 R9, P0, PT, R32, 0x580, RZ ;  /* 0x000005802009c810 */ /* 0x002fea0007f1e0ff */
[----:B--2---:R-:W-:Y:S01]  /*3f60*/  @!P4 IMAD.X R0, RZ, RZ, R33, P0 ;  /* 0x000000ffff00c224 */ /* 0x004fe200000e0621 */
[----:B---3--:R-:W-:Y:S07]  /*3f70*/  @!P2 BRA `(.L_x_72) ;  /* 0x0000007000b4a947 */ /* 0x008fee0003800000 */
.L_x_155:
[----:B------:R-:W-:Y:S01]  /*3f80*/  @!P4 R2UR UR8, R0 ;  /* 0x000000000008c2ca */ /* 0x000fe200000e0000 */
[----:B------:R-:W-:Y:S01]  /*3f90*/  VOTEU.ALL UP1, P4 ;  /* 0x0000000000ff7886 */ /* 0x000fe20002020000 */
[----:B------:R-:W-:Y:S01]  /*3fa0*/  @!P4 R2UR UR9, R9 ;  /* 0x000000000909c2ca */ /* 0x000fe200000e0000 */
[----:B------:R-:W-:Y:S01]  /*3fb0*/  @!P4 IMAD.MOV.U32 R0, RZ, RZ, 0x4000 ;  /* 0x00004000ff00c424 */ /* 0x000fe200078e00ff */
[----:B------:R-:W-:Y:S01]  /*3fc0*/  UMOV UR10, 0x0 ;  /* 0x00000000000a7882 */ /* 0x000fe20000000000 */
[----:B------:R-:W-:Y:S01]  /*3fd0*/  UMOV UR11, 0x10000000 ;  /* 0x10000000000b7882 */ /* 0x000fe20000000000 */
[----:B------:R-:W-:Y:S01]  /*3fe0*/  @!UP1 UIADD3 UR32, UPT, UPT, UR7, 0x400, URZ ;  /* 0x0000040007209890 */ /* 0x000fe2000fffe0ff */
[----:B------:R-:W-:Y:S01]  /*3ff0*/  @!P4 IADD3 R9, P0, PT, R32, 0x580, RZ ;  /* 0x000005802009c810 */ /* 0x000fe20007f1e0ff */
[----:B------:R-:W-:Y:S05]  /*4000*/  VOTEU.ALL UP1, P4 ;  /* 0x0000000000ff7886 */ /* 0x000fea0002020000 */
[----:B------:R-:W-:Y:S01]  /*4010*/  IMAD.U32 R11, RZ, RZ, UR8 ;  /* 0x00000008ff0b7e24 */ /* 0x000fe2000f8e00ff */
[----:B------:R-:W-:Y:S01]  /*4020*/  UPRMT UR8, UR37, 0x654, UR33 ;  /* 0x0000065425087896 */ /* 0x000fe20008000021 */
[----:B------:R-:W-:Y:S03]  /*4030*/  IMAD.U32 R10, RZ, RZ, UR9 ;  /* 0x00000009ff0a7e24 */ /* 0x000fe6000f8e00ff */
[----:B------:R-:W-:Y:S02]  /*4040*/  @!P4 R2UR UR15, R11 ;  /* 0x000000000b0fc2ca */ /* 0x000fe400000e0000 */
[----:B------:R-:W-:Y:S11]  /*4050*/  @!P4 R2UR UR14, R10 ;  /* 0x000000000a0ec2ca */ /* 0x000ff600000e0000 */
[----:B------:R-:W-:Y:S02]  /*4060*/  @!UPT UIADD3 URZ, UPT, UPT, URZ, URZ, URZ ;  /* 0x000000fffffff290 */ /* 0x000fe4000fffe0ff */
[----:B------:R2:W-:Y:S01]  /*4070*/  @!UP1 UTMALDG.3D [UR32], [UR14], desc[UR10] ;  /* 0x00000a200e0095b4 */ /* 0x0005e20008011000 */
[----:B------:R3:W-:Y:S01]  /*4080*/  @!P4 SYNCS.ARRIVE.TRANS64.RED.A0TR RZ, [UR7+0x40], R0 ;  /* 0x00004000ffffc9a7 */ /* 0x0007e20008300407 */
[----:B------:R-:W-:Y:S01]  /*4090*/  SYNCS.ARRIVE.TRANS64.RED.A1T0 RZ, [UR8], RZ ;  /* 0x000000ffffff79a7 */ /* 0x000fe20008100408 */
[----:B---3--:R-:W-:Y:S01]  /*40a0*/  @!P4 IMAD.X R0, RZ, RZ, R33, P0 ;  /* 0x000000ffff00c224 */ /* 0x008fe200000e0621 */
[----:B------:R-:W3:Y:S02]  /*40b0*/  SYNCS.PHASECHK.TRANS64.TRYWAIT P2, [UR7+0x68], R12 ;  /* 0x0000680cff0075a7 */ /* 0x000ee40008041107 */
[----:B--23--:R-:W-:Y:S05]  /*40c0*/  @!P2 BRA `(.L_x_73) ;  /* 0x000000700078a947 */ /* 0x00cfea0003800000 */
.L_x_157:
        /* <DEDUP_REMOVED lines=8> */
[----:B------:R-:W-:Y:S01]  /*4150*/  @!UP1 UIADD3 UR24, UPT, UPT, UR7, 0x4400, URZ ;  /* 0x0000440007189890 */ /* 0x000fe2000fffe0ff */
[----:B------:R-:W-:Y:S01]  /*4160*/  VOTEU.ALL UP1, P4 ;  /* 0x0000000000ff7886 */ /* 0x000fe20002020000 */
[----:B------:R-:W-:Y:S01]  /*4170*/  UMOV UR27, UR35 ;  /* 0x00000023001b7c82 */ /* 0x000fe20008000000 */
[----:B------:R-:W-:Y:S02]  /*4180*/  UMOV UR28, UR36 ;  /* 0x00000024001c7c82 */ /* 0x000fe40008000000 */
[----:B------:R-:W-:Y:S01]  /*4190*/  IMAD.U32 R11, RZ, RZ, UR8 ;  /* 0x00000008ff0b7e24 */ /* 0x000fe2000f8e00ff */
[----:B------:R-:W-:Y:S01]  /*41a0*/  UPRMT UR8, UR37, 0x654, UR25 ;  /* 0x0000065425087896 */ /* 0x000fe20008000019 */
[----:B------:R-:W-:Y:S02]  /*41b0*/  IMAD.U32 R10, RZ, RZ, UR9 ;  /* 0x00000009ff0a7e24 */ /* 0x000fe4000f8e00ff */
[----:B------:R-:W-:Y:S01]  /*41c0*/  @!P4 IMAD.X R20, RZ, RZ, R33, P0 ;  /* 0x000000ffff14c224 */ /* 0x000fe200000e0621 */
[----:B------:R-:W-:Y:S02]  /*41d0*/  @!P4 R2UR UR15, R11 ;  /* 0x000000000b0fc2ca */ /* 0x000fe400000e0000 */
[----:B------:R-:W-:Y:S11]  /*41e0*/  @!P4 R2UR UR14, R10 ;  /* 0x000000000a0ec2ca */ /* 0x000ff600000e0000 */
[----:B------:R-:W-:Y:S02]  /*41f0*/  @!UPT UIADD3 URZ, UPT, UPT, URZ, URZ, URZ ;  /* 0x000000fffffff290 */ /* 0x000fe4000fffe0ff */
[----:B------:R2:W-:Y:S01]  /*4200*/  @!UP1 UTMALDG.3D [UR24], [UR14], desc[UR10] ;  /* 0x00000a180e0095b4 */ /* 0x0005e20008011000 */
[----:B------:R2:W-:Y:S01]  /*4210*/  @!P4 SYNCS.ARRIVE.TRANS64.RED.A0TR RZ, [UR7+0x48], R0 ;  /* 0x00004800ffffc9a7 */ /* 0x0005e20008300407 */
[----:B------:R-:W-:Y:S01]  /*4220*/  SYNCS.ARRIVE.TRANS64.RED.A1T0 RZ, [UR8], RZ ;  /* 0x000000ffffff79a7 */ /* 0x000fe20008100408 */
[----:B------:R-:W3:Y:S02]  /*4230*/  SYNCS.PHASECHK.TRANS64.TRYWAIT P2, [UR7+0x70], R12 ;  /* 0x0000700cff0075a7 */ /* 0x000ee40008041107 */
[----:B--23--:R-:W-:Y:S05]  /*4240*/  @!P2 BRA `(.L_x_74) ;  /* 0x000000700030a947 */ /* 0x00cfea0003800000 */
.L_x_159:
[----:B------:R-:W2:Y:S01]  /*4250*/  LDC.64 R14, c[0x0][0xb10] ;  /* 0x0002c400ff0e7b82 */ /* 0x000ea20000000a00 */
[----:B------:R-:W-:Y:S01]  /*4260*/  @!P4 R2UR UR8, R20 ;  /* 0x000000001408c2ca */ /* 0x000fe200000e0000 */
[----:B------:R-:W-:Y:S01]  /*4270*/  VOTEU.ALL UP1, P4 ;  /* 0x0000000000ff7886 */ /* 0x000fe20002020000 */
[----:B------:R-:W-:Y:S01]  /*4280*/  @!P4 R2UR UR9, R21 ;  /* 0x000000001509c2ca */ /* 0x000fe200000e0000 */
[----:B------:R-:W-:Y:S01]  /*4290*/  UMOV UR10, 0x0 ;  /* 0x00000000000a7882 */ /* 0x000fe20000000000 */
[----:B------:R-:W-:Y:S03]  /*42a0*/  UMOV UR11, 0x10000000 ;  /* 0x10000000000b7882 */ /* 0x000fe60000000000 */
[----:B------:R-:W3:Y:S01]  /*42b0*/  LDC.64 R10, c[0x0][0xb18] ;  /* 0x0002c600ff0a7b82 */ /* 0x000ee20000000a00 */
[----:B------:R-:W-:Y:S01]  /*42c0*/  @!UP1 UIADD3 UR18, UPT, UPT, UR34, 0x80, URZ ;  /* 0x0000008022129890 */ /* 0x000fe2000fffe0ff */
[----:B------:R-:W-:Y:S01]  /*42d0*/  @P3 SHF.R.U32.HI R28, RZ, 0x10, R25 ;  /* 0x00000010ff1c3819 */ /* 0x000fe20000011619 */
[----:B------:R-:W-:Y:S01]  /*42e0*/  @!UP1 UIADD3 UR16, UPT, UPT, UR7, 0x8400, URZ ;  /* 0x0000840007109890 */ /* 0x000fe2000fffe0ff */
[----:B------:R-:W-:Y:S01]  /*42f0*/  VIADD R30, R30, 0x1 ;  /* 0x000000011e1e7836 */ /* 0x000fe20000000000 */
[----:B------:R-:W-:Y:S03]  /*4300*/  VOTEU.ALL UP1, P4 ;  /* 0x0000000000ff7886 */ /* 0x000fe60002020000 */
[----:B------:R-:W5:Y:S01]  /*4310*/  @!P1 LDC R0, c[0x0][0xb20] ;  /* 0x0002c800ff009b82 */ /* 0x000f620000000800 */
[----:B------:R-:W-:Y:S01]  /*4320*/  UMOV UR19, UR35 ;  /* 0x0000002300137c82 */ /* 0x000fe20008000000 */
[----:B------:R-:W-:Y:S01]  /*4330*/  IMAD.U32 R21, RZ, RZ, UR8 ;  /* 0x00000008ff157e24 */ /* 0x000fe2000f8e00ff */
[----:B------:R-:W-:Y:S05]  /*4340*/  UMOV UR20, UR36 ;  /* 0x0000002400147c82 */ /* 0x000fea0008000000 */
[----:B-1----:R-:W1:Y:S01]  /*4350*/  @!P1 LDC R3, c[0x0][0xb0c] ;  /* 0x0002c300ff039b82 */ /* 0x002e620000000800 */
[----:B------:R-:W-:Y:S01]  /*4360*/  IMAD.U32 R20, RZ, RZ, UR9 ;  /* 0x00000009ff147e24 */ /* 0x000fe2000f8e00ff */
[----:B------:R-:W-:Y:S01]  /*4370*/  UPRMT UR8, UR37, 0x654, UR17 ;  /* 0x0000065425087896 */ /* 0x000fe20008000011 */
[----:B------:R-:W-:Y:S03]  /*4380*/  @!P4 R2UR UR15, R21 ;  /* 0x00000000150fc2ca */ /* 0x000fe600000e0000 */
[----:B------:R-:W-:Y:S01]  /*4390*/  @!P4 R2UR UR14, R20 ;  /* 0x00000000140ec2ca */ /* 0x000fe200000e0000 */
[----:B------:R-:W-:Y:S11]  /*43a0*/  @!P4 IMAD.MOV.U32 R20, RZ, RZ, 0x4000 ;  /* 0x00004000ff14c424 */ /* 0x000ff600078e00ff */
[----:B------:R-:W-:Y:S01]  /*43b0*/  @!UPT UIADD3 URZ, UPT, UPT, URZ, URZ, URZ ;  /* 0x000000fffffff290 */ /* 0x000fe2000fffe0ff */
[----:B------:R1:W-:Y:S01]  /*43c0*/  @!UP1 UTMALDG.3D [UR16], [UR14], desc[UR10] ;  /* 0x00000a100e0095b4 */ /* 0x0003e20008011000 */
[----:B------:R1:W-:Y:S02]  /*43d0*/  @!P4 SYNCS.ARRIVE.TRANS64.RED.A0TR RZ, [UR7+0x50], R20 ;  /* 0x00005014ffffc9a7 */ /* 0x0003e40008300407 */
[----:B-1----:R-:W-:Y:S01]  /*43e0*/  @!P1 ISETP.NE.AND P2, PT, R3, 0x1, PT ;  /* 0x000000010300980c */ /* 0x002fe20003f45270 */
[C---:B--2---:R-:W-:Y:S01]  /*43f0*/  @!P1 IMAD.HI.U32 R14, R13.reuse, R14, RZ ;  /* 0x0000000e0d0e9227 */ /* 0x044fe200078e00ff */
[----:B---3--:R-:W-:Y:S03]  /*4400*/  @!P1 ISETP.NE.AND P0, PT, R10, 0x1, PT ;  /* 0x000000010a00980c */ /* 0x008fe60003f05270 */
[C---:B------:R-:W-:Y:S01]  /*4410*/  @!P1 IMAD.HI.U32 R11, R8.reuse, R11, RZ ;  /* 0x0000000b080b9227 */ /* 0x040fe200078e00ff */
[----:B------:R-:W-:Y:S04]  /*4420*/  @!P1 SHF.R.U32.HI R14, RZ, R15, R14 ;  /* 0x0000000fff0e9219 */ /* 0x000fe8000001160e */
[----:B-----5:R-:W-:Y:S01]  /*4430*/  @!P1 SHF.R.U32.HI R9, RZ, R0, R11 ;  /* 0x00000000ff099219 */ /* 0x020fe2000001160b */
[----:B------:R-:W-:Y:S01]  /*4440*/  SYNCS.ARRIVE.TRANS64.RED.A1T0 RZ, [UR8], RZ ;  /* 0x000000ffffff79a7 */ /* 0x000fe20008100408 */
[----:B------:R-:W-:Y:S02]  /*4450*/  @!P1 SEL R14, R13, R14, !P2 ;  /* 0x0000000e0d0e9207 */ /* 0x000fe40005000000 */
[----:B------:R-:W-:Y:S01]  /*4460*/  @!P1 SEL R9, R8, R9, !P0 ;  /* 0x0000000908099207 */ /* 0x000fe20004000000 */
[----:B------:R-:W1:Y:S04]  /*4470*/  SYNCS.PHASECHK.TRANS64.TRYWAIT P5, [UR7+0x78], R12 ;  /* 0x0000780cff0075a7 */ /* 0x000e6800080a1107 */
[----:B------:R-:W-:Y:S02]  /*4480*/  @!P1 IMAD.IADD R0, R9, 0x1, -R14 ;  /* 0x0000000109009824 */ /* 0x000fe400078e0a0e */
[----:B------:R-:W-:Y:S02]  /*4490*/  @!P1 IMAD.IADD R9, R14, 0x1, -R9 ;  /* 0x000000010e099824 */ /* 0x000fe400078e0a09 */
[----:B------:R-:W-:Y:S02]  /*44a0*/  @!P1 IMAD R13, R0, R3, R13 ;  /* 0x00000003000d9224 */ /* 0x000fe400078e020d */
[----:B------:R-:W-:Y:S01]  /*44b0*/  @!P1 IMAD R8, R9, R10, R8 ;  /* 0x0000000a09089224 */ /* 0x000fe200078e0208 */
[----:B-1----:R-:W-:Y:S06]  /*44c0*/  @!P5 BRA `(.L_x_75) ;  /* 0x0000006c00a8d947 */ /* 0x002fec0003800000 */
.L_x_161:
[----:B-1----:R-:W-:Y:S01]  /*44d0*/  @!P4 IADD3 R3, P0, PT, R32, 0x580, RZ ;  /* 0x000005802003c810 */ /* 0x002fe20007f1e0ff */
[----:B------:R-:W-:Y:S01]  /*44e0*/  VOTEU.ALL UP1, P4 ;  /* 0x0000000000ff7886 */ /* 0x000fe20002020000 */
[----:B------:R-:W-:Y:S01]  /*44f0*/  UMOV UR18, 0x0 ;  /* 0x0000000000127882 */ /* 0x000fe20000000000 */
[----:B------:R-:W-:Y:S01]  /*4500*/  UMOV UR19, 0x10000000 ;  /* 0x1000000000137882 */ /* 0x000fe20000000000 */
[----:B------:R-:W-:Y:S01]  /*4510*/  @!P4 R2UR UR9, R3 ;  /* 0x000000000309c2ca */ /* 0x000fe200000e0000 */
[----:B------:R-:W-:Y:S01]  /*4520*/  @!P4 IMAD.X R0, RZ, RZ, R33, P0 ;  /* 0x000000ffff00c224 */ /* 0x000fe200000e0621 */
[----:B------:R-:W-:Y:S01]  /*4530*/  @!UP1 UIADD3 UR10, UPT, UPT, UR34, 0xc0, URZ ;  /* 0x000000c0220a9890 */ /* 0x000fe2000fffe0ff */
[----:B------:R-:W-:Y:S01]  /*4540*/  ISETP.NE.AND P0, PT, R30, 0x2, PT ;  /* 0x000000021e00780c */ /* 0x000fe20003f05270 */
[----:B------:R-:W-:Y:S01]  /*4550*/  UMOV UR11, UR35 ;  /* 0x00000023000b7c82 */ /* 0x000fe20008000000 */
[----:B------:R-:W-:Y:S01]  /*4560*/  UMOV UR12, UR36 ;  /* 0x00000024000c7c82 */ /* 0x000fe20008000000 */
[----:B------:R-:W-:Y:S01]  /*4570*/  @!P4 R2UR UR8, R0 ;  /* 0x000000000008c2ca */ /* 0x000fe200000e0000 */
[----:B------:R-:W-:Y:S01]  /*4580*/  IMAD.IADD R20, R8, 0x1, R154 ;  /* 0x0000000108147824 */ /* 0x000fe200078e029a */
[----:B------:R-:W-:Y:S01]  /*4590*/  @P3 R2UR UR36, R28 ;  /* 0x000000001c2432ca */ /* 0x000fe200000e0000 */
[----:B------:R-:W-:Y:S01]  /*45a0*/  IMAD.IADD R21, R13, 0x1, R156 ;  /* 0x000000010d157824 */ /* 0x000fe200078e029c */
[----:B------:R-:W-:Y:S02]  /*45b0*/  SEL R0, RZ, 0x1, P0 ;  /* 0x00000001ff007807 */ /* 0x000fe40000000000 */
[----:B------:R-:W-:Y:S01]  /*45c0*/  LOP3.LUT R31, R31, 0x1, RZ, 0x3c, !PT ;  /* 0x000000011f1f7812 */ /* 0x000fe200078e3cff */
[----:B------:R-:W-:Y:S01]  /*45d0*/  IMAD.U32 R10, RZ, RZ, UR9 ;  /* 0x00000009ff0a7e24 */ /* 0x000fe2000f8e00ff */
[----:B------:R-:W-:Y:S01]  /*45e0*/  @!UP1 UIADD3 UR9, UPT, UPT, UR7, 0x58, URZ ;  /* 0x0000005807099890 */ /* 0x000fe2000fffe0ff */
[----:B------:R-:W-:Y:S02]  /*45f0*/  LOP3.LUT R29, R29, R0, RZ, 0x3c, !PT ;  /* 0x000000001d1d7212 */ /* 0x000fe400078e3cff */
[----:B------:R-:W-:Y:S02]  /*4600*/  SEL R30, R30, RZ, P0 ;  /* 0x000000ff1e1e7207 */ /* 0x000fe40000000000 */
[----:B------:R-:W-:Y:S01]  /*4610*/  IMAD.U32 R11, RZ, RZ, UR8 ;  /* 0x00000008ff0b7e24 */ /* 0x000fe2000f8e00ff */
[----:B------:R-:W-:Y:S01]  /*4620*/  @!P4 R2UR UR14, R10 ;  /* 0x000000000a0ec2ca */ /* 0x000fe200000e0000 */
[----:B------:R-:W-:Y:S01]  /*4630*/  @!UP1 UIADD3 UR8, UPT, UPT, UR7, 0xc400, URZ ;  /* 0x0000c40007089890 */ /* 0x000fe2000fffe0ff */
[----:B------:R-:W-:Y:S02]  /*4640*/  VOTEU.ALL UP1, P4 ;  /* 0x0000000000ff7886 */ /* 0x000fe40002020000 */
[----:B------:R-:W-:Y:S11]  /*4650*/  @!P4 R2UR UR15, R11 ;  /* 0x000000000b0fc2ca */ /* 0x000ff600000e0000 */
[----:B------:R-:W-:Y:S02]  /*4660*/  @!UPT UIADD3 URZ, UPT, UPT, URZ, URZ, URZ ;  /* 0x000000fffffff290 */ /* 0x000fe4000fffe0ff */
[----:B------:R2:W-:Y:S01]  /*4670*/  @!UP1 UTMALDG.3D [UR8], [UR14], desc[UR18] ;  /* 0x000012080e0095b4 */ /* 0x0005e20008011000 */
[----:B------:R2:W-:Y:S01]  /*4680*/  @!P4 SYNCS.ARRIVE.TRANS64.RED.A0TR RZ, [UR7+0x58], R23 ;  /* 0x00005817ffffc9a7 */ /* 0x0005e20008300407 */
[----:B------:R-:W-:Y:S01]  /*4690*/  UPLOP3.LUT UP1, UPT, UPT, UPT, UPT, 0x80, 0x8 ;  /* 0x000000000008789c */ /* 0x000fe20003f2f070 */
[----:B------:R-:W-:Y:S01]  /*46a0*/  SYNCS.ARRIVE.TRANS64.RED.A1T0 RZ, [UR13], RZ ;  /* 0x000000ffffff79a7 */ /* 0x000fe2000810040d */
[----:B------:R-:W-:Y:S09]  /*46b0*/  @P3 BRA `(.L_x_76) ;  /* 0xfffffff000943947 */ /* 0x000ff2000383ffff */
[----:B------:R-:W-:-:S04]  /*46c0*/  SHF.L.U32 R3, R31, 0x1f, RZ ;  /* 0x0000001f1f037819 */ /* 0x000fc800000006ff */
[----:B------:R-:W1:Y:S02]  /*46d0*/  SYNCS.PHASECHK.TRANS64.TRYWAIT P0, [UR7+0x60], R3 ;  /* 0x00006003ff0075a7 */ /* 0x000e640008001107 */
[----:B-1----:R-:W-:Y:S05]  /*46e0*/  @!P0 BRA `(.L_x_77) ;  /* 0x0000006c00388947 */ /* 0x002fea0003800000 */
.L_x_163:
[----:B------:R-:W3:Y:S02]  /*46f0*/  SYNCS.PHASECHK.TRANS64.TRYWAIT P0, [UR7+0x68], R3 ;  /* 0x00006803ff0075a7 */ /* 0x000ee40008001107 */
[----:B---3--:R-:W-:Y:S05]  /*4700*/  @!P0 BRA `(.L_x_78) ;  /* 0x0000006c00488947 */ /* 0x008fea0003800000 */
.L_x_165:
[----:B------:R-:W3:Y:S02]  /*4710*/  SYNCS.PHASECHK.TRANS64.TRYWAIT P0, [UR7+0x70], R3 ;  /* 0x00007003ff0075a7 */ /* 0x000ee40008001107 */
[----:B---3--:R-:W-:Y:S05]  /*4720*/  @!P0 BRA `(.L_x_79) ;  /* 0x0000006c00588947 */ /* 0x008fea0003800000 */
.L_x_167:
[----:B-1----:R-:W-:-:S07]  /*4730*/  MOV R0, UR7 ;  /* 0x0000000700007c02 */ /* 0x002fce0008000f00 */
.L_x_80:
[----:B-1----:R-:W-:-:S04]  /*4740*/  SHF.L.U32 R3, R31, 0x1f, RZ ;  /* 0x0000001f1f037819 */ /* 0x002fc800000006ff */
[----:B------:R1:W3:Y:S03]  /*4750*/  SYNCS.PHASECHK.TRANS64.TRYWAIT P0, [R0+URZ+0x78], R3 ;  /* 0x00007803000075a7 */ /* 0x0002e600080011ff */
[----:B---3--:R-:W-:Y:S05]  /*4760*/  @!P0 NANOSLEEP.SYNCS 0x989680 ;  /* 0x009896800000895d */ /* 0x008fea0003900000 */
[----:B------:R-:W3:Y:S02]  /*4770*/  @!P0 SYNCS.PHASECHK.TRANS64 P0, [R0+URZ+0x78], R3 ;  /* 0x00007803000085a7 */ /* 0x000ee400080010ff */
[----:B--23--:R-:W-:Y:S05]  /*4780*/  @P0 EXIT ;  /* 0x000000000000094d */ /* 0x00cfea0003800000 */
[----:B------:R-:W-:Y:S05]  /*4790*/  BRA `(.L_x_80) ;  /* 0xfffffffc00e87947 */ /* 0x000fea000383ffff */
.L_x_65:
[----:B------:R-:W-:-:S06]  /*47a0*/  UISETP.GE.AND UP1, UPT, UR8, 0x4, UPT ;  /* 0x000000040800788c */ /* 0x000fcc000bf26270 */
[----:B------:R-:W-:-:S13]  /*47b0*/  PLOP3.LUT P0, PT, PT, PT, UP1, 0x80, 0x8 ;  /* 0x000000000008781c */ /* 0x000fda0003f0f018 */
[----:B------:R-:W-:Y:S05]  /*47c0*/  @!P0 EXIT ;  /* 0x000000000000894d */ /* 0x000fea0003800000 */
[----:B------:R-:W-:Y:S01]  /*47d0*/  BAR.SYNC.DEFER_BLOCKING 0x6, 0xa0 ;  /* 0x0182800000007b1d */ /* 0x000fe20000010000 */
[C---:B------:R-:W-:Y:S01]  /*47e0*/  IMAD.SHL.U32 R3, R170.reuse, 0x40, RZ ;  /* 0x00000040aa037824 */ /* 0x040fe200078e00ff */
[C---:B------:R-:W-:Y:S01]  /*47f0*/  LOP3.LUT R161, R170.reuse, 0x1, RZ, 0xc0, !PT ;  /* 0x00000001aaa17812 */ /* 0x040fe200078ec0ff */
[C---:B------:R-:W-:Y:S02]  /*4800*/  IMAD.U32 R79, R170.reuse, 0x10000, RZ ;  /* 0x00010000aa4f7824 */ /* 0x040fe400078e00ff */
[----:B------:R-:W-:Y:S02]  /*4810*/  HFMA2 R167, -RZ, RZ, 0, 5.9604644775390625e-08 ;  /* 0x00000001ffa77431 */ /* 0x000fe400000001ff */
[C---:B------:R-:W-:Y:S01]  /*4820*/  IMAD.SHL.U32 R160, R170.reuse, 0x8, RZ ;  /* 0x00000008aaa07824 */ /* 0x040fe200078e00ff */
[----:B------:R-:W-:Y:S01]  /*4830*/  UMOV UR48, 0x400 ;  /* 0x0000040000307882 */ /* 0x000fe20000000000 */
[----:B------:R-:W1:Y:S01]  /*4840*/  LDC R159, c[0x0][0x370] ;  /* 0x0000dc00ff9f7b82 */ /* 0x000e620000000800 */
[----:B------:R-:W-:Y:S01]  /*4850*/  ULEA UR48, UR37, UR48, 0x18 ;  /* 0x0000003025307291 */ /* 0x000fe2000f8ec0ff */
[----:B------:R-:W-:Y:S01]  /*4860*/  ISETP.NE.U32.AND P0, PT, R161, 0x1, PT ;  /* 0x00000001a100780c */ /* 0x000fe20003f05070 */
[----:B------:R-:W-:Y:S01]  /*4870*/  IMAD.MOV.U32 R169, RZ, RZ, 0x2 ;  /* 0x00000002ffa97424 */ /* 0x000fe200078e00ff */
[----:B------:R-:W-:Y:S01]  /*4880*/  LOP3.LUT R5, R3, 0x1c0, RZ, 0xc0, !PT ;  /* 0x000001c003057812 */ /* 0x000fe200078ec0ff */
[----:B------:R-:W-:Y:S01]  /*4890*/  UIADD3 UR4, UPT, UPT, UR48, 0x400, URZ ;  /* 0x0000040030047890 */ /* 0x000fe2000fffe0ff */
[----:B------:R-:W-:Y:S01]  /*48a0*/  LOP3.LUT R79, R79, 0x600000, RZ, 0xc0, !PT ;  /* 0x006000004f4f7812 */ /* 0x000fe200078ec0ff */
[----:B------:R-:W-:Y:S01]  /*48b0*/  IMAD.MOV.U32 R168, RZ, RZ, 0x4 ;  /* 0x00000004ffa87424 */ /* 0x000fe200078e00ff */
[----:B------:R-:W2:Y:S01]  /*48c0*/  LDC R74, c[0x0][0xb0c] ;  /* 0x0002c300ff4a7b82 */ /* 0x000ea20000000800 */
[----:B------:R-:W-:Y:S01]  /*48d0*/  R2P PR, R170, 0x6 ;  /* 0x00000006aa007804 */ /* 0x000fe20000000000 */
[----:B------:R-:W-:Y:S01]  /*48e0*/  IMAD.MOV.U32 R76, RZ, RZ, RZ ;  /* 0x000000ffff4c7224 */ /* 0x000fe200078e00ff */
[----:B------:R-:W-:Y:S01]  /*48f0*/  LOP3.LUT R160, R5, 0x38, R160, 0xf8, !PT ;  /* 0x0000003805a07812 */ /* 0x000fe200078ef8a0 */
[----:B------:R-:W-:Y:S01]  /*4900*/  IMAD.MOV.U32 R166, RZ, RZ, RZ ;  /* 0x000000ffffa67224 */ /* 0x000fe200078e00ff */
[----:B------:R-:W-:Y:S01]  /*4910*/  P2R R2, PR, RZ, 0x1 ;  /* 0x00000001ff027803 */ /* 0x000fe20000000000 */
[----:B------:R-:W-:Y:S01]  /*4920*/  IMAD.MOV.U32 R173, RZ, RZ, RZ ;  /* 0x000000ffffad7224 */ /* 0x000fe200078e00ff */
[----:B------:R-:W-:Y:S01]  /*4930*/  LOP3.LUT R160, R160, 0x1e00, R3, 0xf8, !PT ;  /* 0x00001e00a0a07812 */ /* 0x000fe200078ef803 */
[----:B------:R-:W4:Y:S01]  /*4940*/  LDC R157, c[0x0][0xb20] ;  /* 0x0002c800ff9d7b82 */ /* 0x000f220000000800 */
[----:B------:R-:W3:Y:S01]  /*4950*/  LDS R0, [UR48+0x120] ;  /* 0x00012030ff007984 */ /* 0x000ee20008000800 */
[----:B------:R-:W-:Y:S01]  /*4960*/  LOP3.LUT R170, R170, 0x60, RZ, 0xc0, !PT ;  /* 0x00000060aaaa7812 */ /* 0x000fe200078ec0ff */
[----:B------:R-:W-:Y:S01]  /*4970*/  IMAD.U32 R163, RZ, RZ, UR4 ;  /* 0x00000004ffa37e24 */ /* 0x000fe2000f8e00ff */
[----:B------:R-:W-:Y:S01]  /*4980*/  MOV R165, RZ ;  /* 0x000000ff00a57202 */ /* 0x000fe20000000f00 */
[----:B------:R-:W1:Y:S01]  /*4990*/  LDCU.64 UR52, c[0x0][0x348] ;  /* 0x00006900ff3477ac */ /* 0x000e620008000a00 */
[----:B------:R-:W-:-:S02]  /*49a0*/  SEL R169, R169, 0xfffffffe, !P1 ;  /* 0xfffffffea9a97807 */ /* 0x000fc40004800000 */
[----:B------:R-:W1:Y:S01]  /*49b0*/  LDC R73, c[0x0][0xb30] ;  /* 0x0002cc00ff497b82 */ /* 0x000e620000000800 */
[----:B------:R-:W-:Y:S01]  /*49c0*/  SEL R168, R168, 0xfffffffc, !P2 ;  /* 0xfffffffca8a87807 */ /* 0x000fe20005000000 */
[----:B------:R-:W1:Y:S01]  /*49d0*/  LDCU.64 UR38, c[0x0][0x888] ;  /* 0x00011100ff2677ac */ /* 0x000e620008000a00 */
[----:B------:R-:W1:Y:S05]  /*49e0*/  LDCU.64 UR44, c[0x0][0x890] ;  /* 0x00011200ff2c77ac */ /* 0x000e6a0008000a00 */
[----:B------:R-:W1:Y:S01]  /*49f0*/  LDC.64 R152, c[0x0][0xb10] ;  /* 0x0002c400ff987b82 */ /* 0x000e620000000a00 */
[----:B------:R-:W-:Y:S01]  /*4a00*/  UMOV UR49, URZ ;  /* 0x000000ff00317c82 */ /* 0x000fe20008000000 */
[----:B------:R-:W-:-:S06]  /*4a10*/  UMOV UR51, URZ ;  /* 0x000000ff00337c82 */ /* 0x000fcc0008000000 */
[----:B------:R-:W1:Y:S08]  /*4a20*/  LDC.64 R70, c[0x0][0xb18] ;  /* 0x0002c600ff467b82 */ /* 0x000e700000000a00 */
[----:B------:R-:W1:Y:S08]  /*4a30*/  LDC.64 R68, c[0x0][0xb28] ;  /* 0x0002ca00ff447b82 */ /* 0x000e700000000a00 */
[----:B------:R-:W1:Y:S01]  /*4a40*/  LDC.64 R150, c[0x0][0x8b0] ;  /* 0x00022c00ff967b82 */ /* 0x000e620000000a00 */
[----:B---3--:R-:W-:-:S07]  /*4a50*/  IMAD.IADD R79, R0, 0x1, R79 ;  /* 0x00000001004f7824 */ /* 0x008fce00078e024f */
[----:B------:R-:W3:Y:S08]  /*4a60*/  LDC.64 R148, c[0x0][0x8a8] ;  /* 0x00022a00ff947b82 */ /* 0x000ef00000000a00 */
[----:B--2-4-:R-:W1:Y:S02]  /*4a70*/  LDC R158, c[0x0][0x374] ;  /* 0x0000dd00ff9e7b82 */ /* 0x014e640000000800 */
.L_x_124:
[----:B------:R-:W-:Y:S02]  /*4a80*/  LEA R0, R173, UR48, 0x3 ;  /* 0x00000030ad007c11 */ /* 0x000fe4000f8e18ff */
[----:B------:R-:W-:Y:S02]  /*4a90*/  SHF.L.U32 R3, R165, 0x1f, RZ ;  /* 0x0000001fa5037819 */ /* 0x000fe400000006ff */
[----:B-1----:R-:W-:Y:S02]  /*4aa0*/  LEA R16, R173, UR48, 0x4 ;  /* 0x00000030ad107c11 */ /* 0x002fe4000f8e20ff */
[----:B------:R-:W2:Y:S02]  /*4ab0*/  SYNCS.PHASECHK.TRANS64.TRYWAIT P0, [R0+URZ+0x90], R3 ;  /* 0x00009003000075a7 */ /* 0x000ea400080011ff */
[----:B--2---:R-:W-:Y:S05]  /*4ac0*/  @!P0 BRA `(.L_x_81) ;  /* 0x0000006800888947 */ /* 0x004fea0003800000 */
.L_x_168:
[----:B------:R-:W4:Y:S01]  /*4ad0*/  LDC.64 R12, c[0x0][0xb10] ;  /* 0x0002c400ff0c7b82 */ /* 0x000f220000000a00 */
[----:B------:R-:W3:Y:S01]  /*4ae0*/  LDS.128 R16, [R16+0x100] ;  /* 0x0001000010107984 */ /* 0x000ee20000000c00 */
[----:B-1----:R-:W-:Y:S01]  /*4af0*/  ISETP.NE.AND P1, PT, R73, 0x1, PT ;  /* 0x000000014900780c */ /* 0x002fe20003f25270 */
[----:B--2---:R-:W-:Y:S01]  /*4b00*/  VIADD R0, R0, 0xa0 ;  /* 0x000000a000007836 */ /* 0x004fe20000000000 */
[----:B------:R-:W-:Y:S04]  /*4b10*/  ISETP.GE.AND P0, PT, R72, 0x1, PT ;  /* 0x000000014800780c */ /* 0x000fe80003f06270 */
[----:B------:R-:W1:Y:S01]  /*4b20*/  LDC.64 R10, c[0x0][0xb18] ;  /* 0x0002c600ff0a7b82 */ /* 0x000e620000000a00 */
[----:B------:R-:W-:Y:S01]  /*4b30*/  PRMT R0, RZ, 0x654, R0 ;  /* 0x00000654ff007816 */ /* 0x000fe20000000000 */
[----:B------:R-:W-:Y:S01]  /*4b40*/  @!PT LDS RZ, [RZ] ;  /* 0x00000000fffff984 */ /* 0x000fe20000000800 */
[----:B------:R-:W-:Y:S01]  /*4b50*/  @!PT LDS RZ, [RZ] ;  /* 0x00000000fffff984 */ /* 0x000fe20000000800 */
[----:B------:R-:W-:Y:S01]  /*4b60*/  @!PT LDS RZ, [RZ] ;  /* 0x00000000fffff984 */ /* 0x000fe20000000800 */
[----:B------:R-:W-:Y:S01]  /*4b70*/  @!PT LDS RZ, [RZ] ;  /* 0x00000000fffff984 */ /* 0x000fe20000000800 */
[----:B------:R2:W-:Y:S06]  /*4b80*/  MEMBAR.ALL.CTA ;  /* 0x0000000000007992 */ /* 0x0005ec0000008000 */
[----:B--2---:R-:W2:Y:S01]  /*4b90*/  FENCE.VIEW.ASYNC.S ;  /* 0x00000000000073c6 */ /* 0x004ea20000000000 */
[----:B------:R-:W1:Y:S08]  /*4ba0*/  @!P1 LDC R14, c[0x0][0xb20] ;  /* 0x0002c800ff0e9b82 */ /* 0x000e700000000800 */
[----:B------:R-:W1:Y:S01]  /*4bb0*/  @!P1 LDC R9, c[0x0][0xb0c] ;  /* 0x0002c300ff099b82 */ /* 0x000e620000000800 */
[----:B--2---:R2:W-:Y:S01]  /*4bc0*/  SYNCS.ARRIVE.TRANS64.RED.A1T0 RZ, [R0+URZ], RZ ;  /* 0x000000ff00ff79a7 */ /* 0x0045e200081004ff */
[----:B---3--:R-:W-:Y:S04]  /*4bd0*/  LOP3.LUT P4, RZ, R18, 0x1, RZ, 0xc0, !PT ;  /* 0x0000000112ff7812 */ /* 0x008fe8000788c0ff */
[----:B------:R-:W-:Y:S09]  /*4be0*/  P2R R171, PR, RZ, 0x10 ;  /* 0x00000010ffab7803 */ /* 0x000ff20000000000 */
[----:B------:R-:W-:Y:S02]  /*4bf0*/  @P4 MOV R77, R16 ;  /* 0x00000010004d4202 */ /* 0x000fe40000000f00 */
[----:B------:R-:W-:Y:S01]  /*4c00*/  @P4 LOP3.LUT R75, R17, 0xffff, RZ, 0xc0, !PT ;  /* 0x0000ffff114b4812 */ /* 0x000fe200078ec0ff */
[----:B--2-4-:R-:W-:Y:S06]  /*4c10*/  @!P0 BRA `(.L_x_82) ;  /* 0x0000000000a48947 */ /* 0x014fec0003800000 */
[----:B------:R-:W-:Y:S01]  /*4c20*/  IMAD.HI.U32 R24, R158, R71, RZ ;  /* 0x000000479e187227 */ /* 0x000fe200078e00ff */
[----:B------:R-:W-:Y:S02]  /*4c30*/  ISETP.NE.AND P0, PT, R70, 0x1, PT ;  /* 0x000000014600780c */ /* 0x000fe40003f05270 */
[----:B------:R-:W-:Y:S01]  /*4c40*/  ISETP.NE.AND P2, PT, R72, 0x1, PT ;  /* 0x000000014800780c */ /* 0x000fe20003f45270 */
[-C--:B------:R-:W-:Y:S01]  /*4c50*/  IMAD.HI.U32 R22, R159, R152.reuse, RZ ;  /* 0x000000989f167227 */ /* 0x080fe200078e00ff */
[----:B------:R-:W-:Y:S02]  /*4c60*/  SHF.R.U32.HI R23, RZ, R157, R24 ;  /* 0x0000009dff177219 */ /* 0x000fe40000011618 */
[----:B------:R-:W-:Y:S01]  /*4c70*/  ISETP.NE.AND P3, PT, R74, 0x1, PT ;  /* 0x000000014a00780c */ /* 0x000fe20003f65270 */
[----:B------:R-:W-:Y:S01]  /*4c80*/  IMAD.HI.U32 R28, R75, R71, RZ ;  /* 0x000000474b1c7227 */ /* 0x000fe200078e00ff */
[----:B------:R-:W-:Y:S02]  /*4c90*/  SHF.R.U32.HI R22, RZ, R153, R22 ;  /* 0x00000099ff167219 */ /* 0x000fe40000011616 */
[----:B------:R-:W-:Y:S01]  /*4ca0*/  SEL R3, R158, R23, !P0 ;  /* 0x000000179e037207 */ /* 0x000fe20004000000 */
[----:B------:R-:W-:Y:S01]  /*4cb0*/  IMAD.HI.U32 R26, R77, R152, RZ ;  /* 0x000000984d1a7227 */ /* 0x000fe200078e00ff */
[----:B------:R-:W-:Y:S03]  /*4cc0*/  SEL R7, R159, R22, !P3 ;  /* 0x000000169f077207 */ /* 0x000fe60005800000 */
[-C--:B------:R-:W-:Y:S01]  /*4cd0*/  IMAD.HI.U32 R22, R3, R68.reuse, RZ ;  /* 0x0000004403167227 */ /* 0x080fe200078e00ff */
[----:B------:R-:W-:Y:S03]  /*4ce0*/  SHF.R.U32.HI R26, RZ, R153, R26 ;  /* 0x00000099ff1a7219 */ /* 0x000fe6000001161a */
[----:B------:R-:W-:Y:S01]  /*4cf0*/  IMAD.HI.U32 R24, R7, R68, RZ ;  /* 0x0000004407187227 */ /* 0x000fe200078e00ff */
[----:B------:R-:W-:Y:S02]  /*4d00*/  @P2 SHF.R.U32.HI R3, RZ, R69, R22 ;  /* 0x00000045ff032219 */ /* 0x000fe40000011616 */
[----:B------:R-:W-:Y:S02]  /*4d10*/  SHF.R.U32.HI R22, RZ, R157, R28 ;  /* 0x0000009dff167219 */ /* 0x000fe4000001161c */
[----:B------:R-:W-:Y:S01]  /*4d20*/  @P2 SHF.R.U32.HI R7, RZ, R69, R24 ;  /* 0x00000045ff072219 */ /* 0x000fe20000011618 */
[C---:B------:R-:W-:Y:S01]  /*4d30*/  IMAD R2, R72.reuse, R3, RZ ;  /* 0x0000000348027224 */ /* 0x040fe200078e02ff */
[----:B------:R-:W-:Y:S02]  /*4d40*/  SEL R5, R75, R22, !P0 ;  /* 0x000000164b057207 */ /* 0x000fe40004000000 */
[----:B------:R-:W-:Y:S01]  /*4d50*/  SEL R3, R77, R26, !P3 ;  /* 0x0000001a4d037207 */ /* 0x000fe20005800000 */
[----:B------:R-:W-:Y:S01]  /*4d60*/  IMAD R4, R72, R7, RZ ;  /* 0x0000000748047224 */ /* 0x000fe200078e02ff */
[C---:B------:R-:W-:Y:S01]  /*4d70*/  ISETP.GE.AND P0, PT, R5.reuse, R2, PT ;  /* 0x000000020500720c */ /* 0x040fe20003f06270 */
[----:B------:R-:W-:Y:S03]  /*4d80*/  IMAD.HI.U32 R6, R5, R68, RZ ;  /* 0x0000004405067227 */ /* 0x000fe600078e00ff */
[----:B------:R-:W-:Y:S01]  /*4d90*/  ISETP.GE.OR P0, PT, R3, R4, P0 ;  /* 0x000000040300720c */ /* 0x000fe20000706670 */
[----:B------:R-:W-:Y:S01]  /*4da0*/  IMAD.MOV R4, RZ, RZ, -R3 ;  /* 0x000000ffff047224 */ /* 0x000fe200078e0a03 */
[-C--:B------:R-:W-:Y:S03]  /*4db0*/  SHF.R.U32.HI R6, RZ, R69.reuse, R6 ;  /* 0x00000045ff067219 */ /* 0x080fe60000011606 */
[----:B------:R-:W-:Y:S01]  /*4dc0*/  IMAD R77, R74, R4, R77 ;  /* 0x000000044a4d7224 */ /* 0x000fe200078e024d */
[----:B------:R-:W-:Y:S05]  /*4dd0*/  SEL R15, R5, R6, !P2 ;  /* 0x00000006050f7207 */ /* 0x000fea0005000000 */
[----:B------:R-:W-:Y:S02]  /*4de0*/  IMAD.MOV R6, RZ, RZ, -R15 ;  /* 0x000000ffff067224 */ /* 0x000fe400078e0a0f */
[C---:B------:R-:W-:Y:S04]  /*4df0*/  @!P0 IMAD.HI.U32 R2, R3.reuse, R68, RZ ;  /* 0x0000004403028227 */ /* 0x040fe800078e00ff */
[----:B------:R-:W-:Y:S01]  /*4e00*/  IMAD R6, R72, R6, R5 ;  /* 0x0000000648067224 */ /* 0x000fe200078e0205 */
[----:B------:R-:W-:Y:S04]  /*4e10*/  @!P0 SHF.R.U32.HI R2, RZ, R69, R2 ;  /* 0x00000045ff028219 */ /* 0x000fe80000011602 */
[----:B------:R-:W-:Y:S02]  /*4e20*/  @!P0 SEL R0, R3, R2, !P2 ;  /* 0x0000000203008207 */ /* 0x000fe40005000000 */
[----:B------:R-:W-:Y:S02]  /*4e30*/  IADD3 R2, PT, PT, -R5, RZ, RZ ;  /* 0x000000ff05027210 */ /* 0x000fe40007ffe1ff */
[----:B------:R-:W-:Y:S01]  /*4e40*/  @!P0 IADD3 R8, PT, PT, R15, -R0, RZ ;  /* 0x800000000f088210 */ /* 0x000fe20007ffe0ff */
[----:B------:R-:W-:Y:S02]  /*4e50*/  @!P0 IMAD R0, R7, R6, R0 ;  /* 0x0000000607008224 */ /* 0x000fe400078e0200 */
[----:B------:R-:W-:Y:S02]  /*4e60*/  IMAD R75, R70, R2, R75 ;  /* 0x00000002464b7224 */ /* 0x000fe400078e024b */
[----:B------:R-:W-:Y:S02]  /*4e70*/  @!P0 IMAD R5, R8, R72, R3 ;  /* 0x0000004808058224 */ /* 0x000fe400078e0203 */
[----:B------:R-:W-:Y:S04]  /*4e80*/  @!P0 IMAD.MOV.U32 R3, RZ, RZ, R0 ;  /* 0x000000ffff038224 */ /* 0x000fe800078e0000 */
[----:B------:R-:W-:Y:S02]  /*4e90*/  IMAD R77, R3, R74, R77 ;  /* 0x0000004a034d7224 */ /* 0x000fe400078e024d */
[----:B------:R-:W-:Y:S07]  /*4ea0*/  IMAD R75, R5, R70, R75 ;  /* 0x00000046054b7224 */ /* 0x000fee00078e024b */
.L_x_82:
[----:B-1----:R-:W-:Y:S01]  /*4eb0*/  @!P1 ISETP.NE.AND P0, PT, R10, 0x1, PT ;  /* 0x000000010a00980c */ /* 0x002fe20003f05270 */
[----:B------:R-:W-:Y:S01]  /*4ec0*/  @!P1 IMAD.HI.U32 R3, R75, R11, RZ ;  /* 0x0000000b4b039227 */ /* 0x000fe200078e00ff */
[----:B------:R-:W-:Y:S01]  /*4ed0*/  R2UR UR42, R21 ;  /* 0x00000000152a72ca */ /* 0x000fe200000e0000 */
[----:B------:R-:W-:Y:S01]  /*4ee0*/  BSSY.RECONVERGENT B6, `(.L_x_83) ;  /* 0x0000031000067945 */ /* 0x000fe20003800200 */
[----:B------:R-:W-:Y:S01]  /*4ef0*/  R2UR UR41, R20 ;  /* 0x00000000142972ca */ /* 0x000fe200000e0000 */
[----:B------:R-:W-:Y:S01]  /*4f00*/  @!P1 IMAD.HI.U32 R0, R77, R12, RZ ;  /* 0x0000000c4d009227 */ /* 0x000fe200078e00ff */
[----:B------:R-:W-:Y:S02]  /*4f10*/  @!P1 SHF.R.U32.HI R2, RZ, R14, R3 ;  /* 0x0000000eff029219 */ /* 0x000fe40000011603 */
[----:B------:R-:W-:Y:S01]  /*4f20*/  @!P1 ISETP.NE.AND P2, PT, R9, 0x1, PT ;  /* 0x000000010900980c */ /* 0x000fe20003f45270 */
[----:B------:R-:W-:Y:S01]  /*4f30*/  VIADD R173, R173, 0x1 ;  /* 0x00000001adad7836 */ /* 0x000fe20000000000 */
[----:B------:R-:W-:Y:S02]  /*4f40*/  @!P1 SEL R2, R75, R2, !P0 ;  /* 0x000000024b029207 */ /* 0x000fe40004000000 */
[----:B------:R-:W-:Y:S02]  /*4f50*/  @!P1 SHF.R.U32.HI R0, RZ, R13, R0 ;  /* 0x0000000dff009219 */ /* 0x000fe40000011600 */
[----:B------:R-:W-:Y:S01]  /*4f60*/  LOP3.LUT P0, RZ, R163, 0x3f0, RZ, 0xc0, !PT ;  /* 0x000003f0a3ff7812 */ /* 0x000fe2000780c0ff */
[----:B------:R-:W-:Y:S01]  /*4f70*/  USHF.L.U32 UR42, UR42, 0x7, URZ ;  /* 0x000000072a2a7899 */ /* 0x000fe200080006ff */
[----:B------:R-:W-:Y:S01]  /*4f80*/  @!P1 SEL R3, R77, R0, !P2 ;  /* 0x000000004d039207 */ /* 0x000fe20005000000 */
[----:B------:R-:W-:Y:S01]  /*4f90*/  USHF.L.U32 UR41, UR41, 0x8, URZ ;  /* 0x0000000829297899 */ /* 0x000fe200080006ff */
[----:B------:R-:W-:Y:S03]  /*4fa0*/  @P4 SHF.R.U32.HI R164, RZ, 0x10, R17 ;  /* 0x00000010ffa44819 */ /* 0x000fe60000011611 */
[----:B------:R-:W-:Y:S02]  /*4fb0*/  @!P1 IMAD.IADD R0, R2, 0x1, -R3 ;  /* 0x0000000102009824 */ /* 0x000fe400078e0a03 */
[----:B------:R-:W-:Y:S02]  /*4fc0*/  @!P1 IMAD.IADD R2, R3, 0x1, -R2 ;  /* 0x0000000103029824 */ /* 0x000fe400078e0a02 */
[----:B------:R-:W-:Y:S02]  /*4fd0*/  @!P1 IMAD R77, R0, R9, R77 ;  /* 0x00000009004d9224 */ /* 0x000fe400078e024d */
[----:B------:R-:W-:Y:S01]  /*4fe0*/  @!P1 IMAD R75, R2, R10, R75 ;  /* 0x0000000a024b9224 */ /* 0x000fe200078e024b */
[----:B------:R-:W-:Y:S06]  /*4ff0*/  @!P0 BRA `(.L_x_84) ;  /* 0x00000000007c8947 */ /* 0x000fec0003800000 */
[----:B------:R-:W1:Y:S01]  /*5000*/  LDCU.64 UR8, c[0x4][0x80] ;  /* 0x01001000ff0877ac */ /* 0x000e620008000a00 */
[----:B------:R-:W-:Y:S01]  /*5010*/  MOV R2, 0x0 ;  /* 0x0000000000027802 */ /* 0x000fe20000000f00 */
[----:B------:R-:W-:Y:S02]  /*5020*/  HFMA2 R12, -RZ, RZ, 0, 5.9604644775390625e-08 ;  /* 0x00000001ff0c7431 */ /* 0x000fe400000001ff */
[----:B------:R-:W-:Y:S01]  /*5030*/  IMAD.MOV.U32 R8, RZ, RZ, 0x70 ;  /* 0x00000070ff087424 */ /* 0x000fe200078e00ff */
[----:B------:R2:W3:Y:S01]  /*5040*/  LDC.64 R14, c[0x4][R2] ;  /* 0x01000000020e7b82 */ /* 0x0004e20000000a00 */
[----:B------:R-:W4:Y:S01]  /*5050*/  LDCU.64 UR6, c[0x4][0x88] ;  /* 0x01001100ff0677ac */ /* 0x000f220008000a00 */
[----:B------:R-:W-:Y:S01]  /*5060*/  IMAD.MOV.U32 R13, RZ, RZ, RZ ;  /* 0x000000ffff0d7224 */ /* 0x000fe200078e00ff */
[----:B------:R-:W2:Y:S01]  /*5070*/  LDCU.64 UR4, c[0x4][0x8] ;  /* 0x01000100ff0477ac */ /* 0x000ea20008000a00 */
[----:B-1----:R-:W-:Y:S01]  /*5080*/  MOV R5, UR9 ;  /* 0x0000000900057c02 */ /* 0x002fe20008000f00 */
[----:B------:R-:W-:Y:S01]  /*5090*/  IMAD.U32 R4, RZ, RZ, UR8 ;  /* 0x00000008ff047e24 */ /* 0x000fe2000f8e00ff */
[----:B----4-:R-:W-:Y:S01]  /*50a0*/  MOV R7, UR7 ;  /* 0x0000000700077c02 */ /* 0x010fe20008000f00 */
[----:B------:R-:W-:Y:S01]  /*50b0*/  IMAD.U32 R6, RZ, RZ, UR6 ;  /* 0x00000006ff067e24 */ /* 0x000fe2000f8e00ff */
[----:B--2---:R-:W-:Y:S01]  /*50c0*/  MOV R11, UR5 ;  /* 0x00000005000b7c02 */ /* 0x004fe20008000f00 */
[----:B------:R-:W-:Y:S02]  /*50d0*/  IMAD.U32 R10, RZ, RZ, UR4 ;  /* 0x00000004ff0a7e24 */ /* 0x000fe4000f8e00ff */
[----:B------:R-:W-:Y:S07]  /*50e0*/  LEPC R20, `(.L_x_85) ;  /* 0x000000001014794e */ /* 0x000fee0000000000 */
[----:B---3-5:R-:W-:Y:S05]  /*50f0*/  CALL.ABS.NOINC R14 ;  /* 0x000000000e007343 */ /* 0x028fea0003c00000 */
.L_x_85:
[----:B------:R-:W1:Y:S01]  /*5100*/  LDCU.64 UR8, c[0x4][0x80] ;  /* 0x01001000ff0877ac */ /* 0x000e620008000a00 */
[----:B------:R-:W2:Y:S01]  /*5110*/  LDC.64 R2, c[0x4][R2] ;  /* 0x0100000002027b82 */ /* 0x000ea20000000a00 */
[----:B------:R-:W-:Y:S02]  /*5120*/  HFMA2 R12, -RZ, RZ, 0, 5.9604644775390625e-08 ;  /* 0x00000001ff0c7431 */ /* 0x000fe400000001ff */
[----:B------:R-:W-:Y:S02]  /*5130*/  IMAD.MOV.U32 R8, RZ, RZ, 0x70 ;  /* 0x00000070ff087424 */ /* 0x000fe400078e00ff */
[----:B------:R-:W-:Y:S01]  /*5140*/  IMAD.MOV.U32 R13, RZ, RZ, RZ ;  /* 0x000000ffff0d7224 */ /* 0x000fe200078e00ff */
[----:B------:R-:W3:Y:S01]  /*5150*/  LDCU.64 UR6, c[0x4][0x88] ;  /* 0x01001100ff0677ac */ /* 0x000ee20008000a00 */
[----:B------:R-:W4:Y:S01]  /*5160*/  LDCU.64 UR4, c[0x4][0x8] ;  /* 0x01000100ff0477ac */ /* 0x000f220008000a00 */
[----:B-1----:R-:W-:Y:S02]  /*5170*/  MOV R4, UR8 ;  /* 0x0000000800047c02 */ /* 0x002fe40008000f00 */
[----:B------:R-:W-:Y:S02]  /*5180*/  MOV R5, UR9 ;  /* 0x0000000900057c02 */ /* 0x000fe40008000f00 */
[----:B---3--:R-:W-:Y:S01]  /*5190*/  MOV R7, UR7 ;  /* 0x0000000700077c02 */ /* 0x008fe20008000f00 */
[----:B------:R-:W-:Y:S01]  /*51a0*/  IMAD.U32 R6, RZ, RZ, UR6 ;  /* 0x00000006ff067e24 */ /* 0x000fe2000f8e00ff */
[----:B----4-:R-:W-:Y:S01]  /*51b0*/  MOV R11, UR5 ;  /* 0x00000005000b7c02 */ /* 0x010fe20008000f00 */
[----:B------:R-:W-:Y:S02]  /*51c0*/  IMAD.U32 R10, RZ, RZ, UR4 ;  /* 0x00000004ff0a7e24 */ /* 0x000fe4000f8e00ff */
[----:B------:R-:W-:Y:S07]  /*51d0*/  LEPC R20, `(.L_x_84) ;  /* 0x000000001014794e */ /* 0x000fee0000000000 */
[----:B--2---:R-:W-:Y:S05]  /*51e0*/  CALL.ABS.NOINC R2 ;  /* 0x0000000002007343 */ /* 0x004fea0003c00000 */
.L_x_84:
[----:B------:R-:W-:Y:S05]  /*51f0*/  BSYNC.RECONVERGENT B6 ;  /* 0x0000000000067941 */ /* 0x000fea0003800200 */
.L_x_83:
[----:B------:R-:W-:Y:S01]  /*5200*/  ISETP.NE.U32.AND P4, PT, R150, RZ, PT ;  /* 0x000000ff9600720c */ /* 0x000fe20003f85070 */
[----:B------:R-:W-:Y:S01]  /*5210*/  UISETP.NE.AND UP2, UPT, UR50, URZ, UPT ;  /* 0x000000ff3200728c */ /* 0x000fe2000bf45270 */
[----:B------:R-:W-:Y:S01]  /*5220*/  ISETP.NE.U32.AND P2, PT, RZ, UR38, PT ;  /* 0x00000026ff007c0c */ /* 0x000fe2000bf45070 */
[----:B------:R-:W-:Y:S01]  /*5230*/  UISETP.NE.U32.AND UP1, UPT, UR44, URZ, UPT ;  /* 0x000000ff2c00728c */ /* 0x000fe2000bf25070 */
[----:B------:R-:W-:Y:S01]  /*5240*/  ISETP.NE.AND.EX P4, PT, R151, RZ, PT, P4 ;  /* 0x000000ff9700720c */ /* 0x000fe20003f85340 */
[----:B------:R-:W-:Y:S01]  /*5250*/  UPLOP3.LUT UP0, UPT, UPT, UPT, UPT, 0x40, 0x4 ;  /* 0x000000000004789c */ /* 0x000fe20003f0e870 */
[----:B------:R-:W-:Y:S01]  /*5260*/  ISETP.NE.AND.EX P2, PT, RZ, UR39, PT, P2 ;  /* 0x00000027ff007c0c */ /* 0x000fe2000bf45320 */
[----:B------:R-:W-:Y:S01]  /*5270*/  UISETP.NE.AND.EX UP1, UPT, UR45, URZ, UPT, UP1 ;  /* 0x000000ff2d00728c */ /* 0x000fe2000bf25310 */
[----:B------:R-:W-:Y:S04]  /*5280*/  PLOP3.LUT P1, PT, PT, PT, UP2, 0x80, 0x8 ;  /* 0x000000000008781c */ /* 0x000fe80003f2f028 */
[----:B------:R-:W-:Y:S06]  /*5290*/  @UP2 UPLOP3.LUT UP0, UPT, UPT, UPT, UP1, 0x80, 0x8 ;  /* 0x000000000008289c */ /* 0x000fec0003f0f010 */
[----:B------:R-:W-:Y:S01]  /*52a0*/  PLOP3.LUT P0, PT, PT, PT, UP0, 0x80, 0x8 ;  /* 0x000000000008781c */ /* 0x000fe20003f0f008 */
[----:B------:R-:W-:Y:S01]  /*52b0*/  @!UPT UIADD3 URZ, UPT, UPT, URZ, URZ, URZ ;  /* 0x000000fffffff290 */ /* 0x000fe2000fffe0ff */
[----:B------:R-:W-:Y:S11]  /*52c0*/  BRA.U !UP1, `(.L_x_86) ;  /* 0x0000000109387547 */ /* 0x000ff6000b800000 */
[----:B------:R-:W-:Y:S01]  /*52d0*/  UISETP.NE.U32.AND UP0, UPT, UR38, URZ, UPT ;  /* 0x000000ff2600728c */ /* 0x000fe2000bf05070 */
[----:B------:R-:W-:Y:S02]  /*52e0*/  HFMA2 R0, -RZ, RZ, 0, 5.9604644775390625e-08 ;  /* 0x00000001ff007431 */ /* 0x000fe400000001ff */
[----:B------:R-:W-:Y:S01]  /*52f0*/  IMAD.MOV.U32 R155, RZ, RZ, 0x1 ;  /* 0x00000001ff9b7424 */ /* 0x000fe200078e00ff */
[----:B------:R-:W-:Y:S06]  /*5300*/  UISETP.NE.AND.EX UP0, UPT, UR39, URZ, UPT, UP0 ;  /* 0x000000ff2700728c */ /* 0x000fec000bf05300 */
[----:B------:R-:W-:Y:S05]  /*5310*/  PLOP3.LUT P3, PT, PT, PT, UP0, 0x80, 0x8 ;  /* 0x000000000008781c */ /* 0x000fea0003f6f008 */
[----:B------:R-:W1:Y:S01]  /*5320*/  @UP0 LDCU.64 UR6, c[0x0][0x888] ;  /* 0x00011100ff0607ac */ /* 0x000e620008000a00 */
[----:B------:R-:W-:Y:S07]  /*5330*/  @UP0 UIMAD UR4, UR36, UR44, URZ ;  /* 0x0000002c240402a4 */ /* 0x000fee000f8e02ff */
[----:B------:R-:W-:Y:S01]  /*5340*/  @!P3 PRMT R155, R0, 0x7610, R155 ;  /* 0x00007610009bb816 */ /* 0x000fe2000000009b */
[----:B-1----:R-:W-:Y:S03]  /*5350*/  @UP0 UIMAD.WIDE UR6, UR4, 0x4, UR6 ;  /* 0x00000004040608a5 */ /* 0x002fe6000f8e0206 */
[----:B------:R-:W1:Y:S03]  /*5360*/  @!UP0 LDCU UR4, c[0x0][0x880] ;  /* 0x00011000ff0487ac */ /* 0x000e660008000800 */
[----:B------:R-:W-:Y:S01]  /*5370*/  IMAD.U32 R2, RZ, RZ, UR6 ;  /* 0x00000006ff027e24 */ /* 0x000fe2000f8e00ff */
[----:B------:R-:W-:Y:S05]  /*5380*/  MOV R3, UR7 ;  /* 0x0000000700037c02 */ /* 0x000fea0008000f00 */
[----:B-----5:R2:W5:Y:S02]  /*5390*/  @P3 LDG.E R81, desc[UR46][R2.64] ;  /* 0x0000002e02513981 */ /* 0x020564000c1e1900 */
[----:B-12---:R-:W-:Y:S02]  /*53a0*/  @!P3 IMAD.U32 R81, RZ, RZ, UR4 ;  /* 0x00000004ff51be24 */ /* 0x006fe4000f8e00ff */
.L_x_86:
[----:B------:R-:W-:Y:S05]  /*53b0*/  @!P4 BRA `(.L_x_87) ;  /* 0x000000000020c947 */ /* 0x000fea0003800000 */
[----:B------:R-:W-:Y:S04]  /*53c0*/  ISETP.NE.U32.AND P3, PT, R148, RZ, PT ;  /* 0x000000ff9400720c */ /* 0x000fe80003f65070 */
[----:B------:R-:W-:Y:S11]  /*53d0*/  ISETP.NE.AND.EX P3, PT, R149, RZ, PT, P3 ;  /* 0x000000ff9500720c */ /* 0x000ff60003f65330 */
[----:B------:R-:W-:Y:S02]  /*53e0*/  @!UPT UIADD3 URZ, UPT, UPT, URZ, URZ, URZ ;  /* 0x000000fffffff290 */ /* 0x000fe4000fffe0ff */
[----:B------:R-:W1:Y:S01]  /*53f0*/  @P3 LDC.64 R2, c[0x0][0x8a8] ;  /* 0x00022a00ff023b82 */ /* 0x000e620000000a00 */
[----:B------:R-:W-:Y:S04]  /*5400*/  @P3 IMAD R0, R150, UR36, RZ ;  /* 0x0000002496003c24 */ /* 0x000fe8000f8e02ff */
[----:B-1----:R-:W-:Y:S05]  /*5410*/  @P3 IMAD.WIDE R2, R0, 0x4, R2 ;  /* 0x0000000400023825 */ /* 0x002fea00078e0202 */
[----:B-----5:R1:W5:Y:S02]  /*5420*/  @P3 LDG.E R78, desc[UR46][R2.64] ;  /* 0x0000002e024e3981 */ /* 0x020364000c1e1900 */
[----:B-1----:R-:W2:Y:S02]  /*5430*/  @!P3 LDC R78, c[0x0][0x8a0] ;  /* 0x00022800ff4ebb82 */ /* 0x002ea40000000800 */
.L_x_87:
[----:B-----5:R-:W-:Y:S01]  /*5440*/  FSETP.NEU.AND P3, PT, R81, RZ, PT ;  /* 0x000000ff5100720b */ /* 0x020fe20003f6d000 */
[----:B------:R-:W-:Y:S01]  /*5450*/  IMAD.SHL.U32 R178, R160, 0x2, RZ ;  /* 0x00000002a0b27824 */ /* 0x000fe200078e00ff */
[----:B------:R-:W-:Y:S01]  /*5460*/  SEL R3, RZ, 0xffffffff, P2 ;  /* 0xffffffffff037807 */ /* 0x000fe20001000000 */
[----:B------:R-:W-:Y:S01]  /*5470*/  IMAD.SHL.U32 R100, R168, 0x10, RZ ;  /* 0x00000010a8647824 */ /* 0x000fe200078e00ff */
[----:B------:R-:W-:Y:S01]  /*5480*/  @P1 LOP3.LUT P2, RZ, R155, 0xff, RZ, 0xc0, !PT ;  /* 0x000000ff9bff1812 */ /* 0x000fe2000784c0ff */
[----:B------:R-:W-:Y:S01]  /*5490*/  VIADD R179, R178, UR48 ;  /* 0x00000030b2b37c36 */ /* 0x000fe20008000000 */
[----:B------:R-:W-:Y:S01]  /*54a0*/  @P1 SEL R2, RZ, 0xffffffff, P3 ;  /* 0xffffffffff021807 */ /* 0x000fe20001800000 */
[----:B------:R-:W-:Y:S01]  /*54b0*/  IMAD.SHL.U32 R102, R169, 0x10, RZ ;  /* 0x00000010a9667824 */ /* 0x000fe200078e00ff */
[----:B------:R-:W-:Y:S01]  /*54c0*/  LOP3.LUT R167, R167, 0x1, RZ, 0x3c, !PT ;  /* 0x00000001a7a77812 */ /* 0x000fe200078e3cff */
[----:B------:R-:W-:Y:S01]  /*54d0*/  IMAD.IADD R175, R179, 0x1, R100 ;  /* 0x00000001b3af7824 */ /* 0x000fe200078e0264 */
[----:B------:R-:W-:Y:S01]  /*54e0*/  @P0 SEL R2, R3, R2, !P2 ;  /* 0x0000000203020207 */ /* 0x000fe20005000000 */
[----:B------:R-:W-:Y:S01]  /*54f0*/  BSSY B1, `(.L_x_88) ;  /* 0x000004f000017945 */ /* 0x000fe20003800000 */
[----:B------:R-:W-:Y:S01]  /*5500*/  LEA R87, R76, UR48, 0x3 ;  /* 0x000000304c577c11 */ /* 0x000fe2000f8e18ff */
[----:B------:R-:W-:Y:S01]  /*5510*/  IMAD.MOV.U32 R103, RZ, RZ, 0x1 ;  /* 0x00000001ff677424 */ /* 0x000fe200078e00ff */
[----:B------:R-:W-:Y:S01]  /*5520*/  @P1 LOP3.LUT R2, R2, 0x1, RZ, 0xc0, !PT ;  /* 0x0000000102021812 */ /* 0x000fe200078ec0ff */
[----:B------:R-:W-:Y:S01]  /*5530*/  IMAD R80, R76, 0x100, R79 ;  /* 0x000001004c507824 */ /* 0x000fe200078e024f */
[----:B------:R-:W-:Y:S01]  /*5540*/  SHF.L.U32 R0, R166, 0x1f, RZ ;  /* 0x0000001fa6007819 */ /* 0x000fe200000006ff */
[----:B------:R-:W-:Y:S01]  /*5550*/  IMAD.MOV.U32 R101, RZ, RZ, RZ ;  /* 0x000000ffff657224 */ /* 0x000fe200078e00ff */
[----:B------:R-:W-:Y:S02]  /*5560*/  ISETP.NE.U32.OR P5, PT, R2, 0x1, !P1 ;  /* 0x000000010200780c */ /* 0x000fe40004fa5470 */
[----:B------:R-:W-:Y:S02]  /*5570*/  CS2R R146, SRZ ;  /* 0x0000000000927805 */ /* 0x000fe4000001ff00 */
[----:B------:R-:W-:Y:S02]  /*5580*/  PLOP3.LUT P2, PT, PT, PT, UP1, 0x80, 0x8 ;  /* 0x000000000008781c */ /* 0x000fe40003f4f018 */
[----:B------:R-:W-:Y:S02]  /*5590*/  CS2R R144, SRZ ;  /* 0x0000000000907805 */ /* 0x000fe4000001ff00 */
[----:B------:R-:W-:Y:S02]  /*55a0*/  SEL R2, RZ, 0xffffffff, P3 ;  /* 0xffffffffff027807 */ /* 0x000fe40001800000 */
[----:B------:R-:W-:Y:S02]  /*55b0*/  CS2R R138, SRZ ;  /* 0x00000000008a7805 */ /* 0x000fe4000001ff00 */
[----:B------:R-:W-:Y:S02]  /*55c0*/  LOP3.LUT P3, R172, R155, 0xff, RZ, 0xc0, !PT ;  /* 0x000000ff9bac7812 */ /* 0x000fe4000786c0ff */
[----:B------:R-:W-:Y:S02]  /*55d0*/  CS2R R136, SRZ ;  /* 0x0000000000887805 */ /* 0x000fe4000001ff00 */
[----:B------:R-:W-:Y:S02]  /*55e0*/  P2R R176, PR, RZ, 0x20 ;  /* 0x00000020ffb07803 */ /* 0x000fe40000000000 */
[----:B------:R-:W-:Y:S02]  /*55f0*/  CS2R R130, SRZ ;  /* 0x0000000000827805 */ /* 0x000fe4000001ff00 */
[----:B------:R-:W-:Y:S02]  /*5600*/  CS2R R128, SRZ ;  /* 0x0000000000807805 */ /* 0x000fe4000001ff00 */
[----:B------:R-:W-:Y:S02]  /*5610*/  CS2R R122, SRZ ;  /* 0x00000000007a7805 */ /* 0x000fe4000001ff00 */
[----:B------:R-:W-:Y:S02]  /*5620*/  CS2R R120, SRZ ;  /* 0x0000000000787805 */ /* 0x000fe4000001ff00 */
[----:B------:R-:W-:Y:S02]  /*5630*/  @P5 SHF.L.U32 R4, R167, 0x1f, RZ ;  /* 0x0000001fa7045819 */ /* 0x000fe400000006ff */
[----:B------:R-:W-:Y:S02]  /*5640*/  CS2R R114, SRZ ;  /* 0x0000000000727805 */ /* 0x000fe4000001ff00 */
[----:B------:R-:W-:Y:S02]  /*5650*/  @P2 SEL R2, R3, R2, !P3 ;  /* 0x0000000203022207 */ /* 0x000fe40005800000 */
[----:B------:R-:W-:Y:S01]  /*5660*/  CS2R R112, SRZ ;  /* 0x0000000000707805 */ /* 0x000fe2000001ff00 */
[----:B------:R-:W1:Y:S01]  /*5670*/  @P5 SYNCS.PHASECHK.TRANS64.TRYWAIT P1, [UR48+0x40], R4 ;  /* 0x00004004ff0055a7 */ /* 0x000e620008021130 */
[----:B------:R-:W-:Y:S02]  /*5680*/  CS2R R106, SRZ ;  /* 0x00000000006a7805 */ /* 0x000fe4000001ff00 */
[----:B------:R-:W-:Y:S02]  /*5690*/  LOP3.LUT R2, R2, 0x1, RZ, 0xc0, !PT ;  /* 0x0000000102027812 */ /* 0x000fe400078ec0ff */
[----:B------:R-:W-:Y:S02]  /*56a0*/  CS2R R104, SRZ ;  /* 0x0000000000687805 */ /* 0x000fe4000001ff00 */
[----:B------:R-:W-:Y:S02]  /*56b0*/  CS2R R98, SRZ ;  /* 0x0000000000627805 */ /* 0x000fe4000001ff00 */
[----:B------:R-:W-:Y:S02]  /*56c0*/  CS2R R96, SRZ ;  /* 0x0000000000607805 */ /* 0x000fe4000001ff00 */
[----:B------:R-:W-:Y:S02]  /*56d0*/  ISETP.NE.U32.AND P4, PT, R2, 0x1, PT ;  /* 0x000000010200780c */ /* 0x000fe40003f85070 */
[----:B------:R-:W-:Y:S02]  /*56e0*/  CS2R R90, SRZ ;  /* 0x00000000005a7805 */ /* 0x000fe4000001ff00 */
[----:B------:R-:W-:Y:S01]  /*56f0*/  CS2R R88, SRZ ;  /* 0x0000000000587805 */ /* 0x000fe2000001ff00 */
[----:B------:R-:W-:Y:S01]  /*5700*/  IMAD.IADD R177, R179, 0x1, R102 ;  /* 0x00000001b3b17824 */ /* 0x000fe200078e0266 */
[----:B------:R-:W-:Y:S01]  /*5710*/  P2R R108, PR, RZ, 0x10 ;  /* 0x00000010ff6c7803 */ /* 0x000fe20000000000 */
[----:B------:R-:W-:Y:S01]  /*5720*/  IMAD.IADD R174, R102, 0x1, R175 ;  /* 0x0000000166ae7824 */ /* 0x000fe200078e02af */
[----:B------:R3:W4:Y:S01]  /*5730*/  SYNCS.PHASECHK.TRANS64.TRYWAIT P0, [R87+URZ+0xb0], R0 ;  /* 0x0000b000570075a7 */ /* 0x00072200080011ff */
[----:B-1----:R-:W-:Y:S01]  /*5740*/  @P5 SEL R103, RZ, 0x1, !P1 ;  /* 0x00000001ff675807 */ /* 0x002fe20004800000 */
[----:B---3--:R-:W-:Y:S06]  /*5750*/  @!P5 BRA `(.L_x_89) ;  /* 0x0000000000a0d947 */ /* 0x008fec0003800000 */
[----:B------:R-:W-:Y:S01]  /*5760*/  @P4 IMAD.MOV.U32 R2, RZ, RZ, -0x10 ;  /* 0xfffffff0ff024424 */ /* 0x000fe200078e00ff */
[----:B------:R-:W-:Y:S01]  /*5770*/  ISETP.NE.AND P1, PT, R103, RZ, PT ;  /* 0x000000ff6700720c */ /* 0x000fe20003f25270 */
[----:B------:R-:W-:Y:S01]  /*5780*/  BSSY B0, `(.L_x_90) ;  /* 0x0000010000007945 */ /* 0x000fe20003800000 */
[----:B------:R-:W-:Y:S02]  /*5790*/  ISETP.NE.U32.AND P5, PT, R161, 0x1, PT ;  /* 0x00000001a100780c */ /* 0x000fe40003fa5070 */
[----:B------:R-:W-:Y:S02]  /*57a0*/  CS2R R98, SRZ ;  /* 0x0000000000627805 */ /* 0x000fe4000001ff00 */
[----:B------:R-:W-:Y:S02]  /*57b0*/  CS2R R96, SRZ ;  /* 0x0000000000607805 */ /* 0x000fe4000001ff00 */
[----:B------:R-:W-:Y:S02]  /*57c0*/  CS2R R114, SRZ ;  /* 0x0000000000727805 */ /* 0x000fe4000001ff00 */
[----:B------:R-:W-:Y:S02]  /*57d0*/  @P4 SEL R2, R2, 0x10, !P5 ;  /* 0x0000001002024807 */ /* 0x000fe40006800000 */
[----:B------:R-:W-:Y:S02]  /*57e0*/  CS2R R112, SRZ ;  /* 0x0000000000707805 */ /* 0x000fe4000001ff00 */
[----:B------:R-:W-:Y:S02]  /*57f0*/  CS2R R130, SRZ ;  /* 0x0000000000827805 */ /* 0x000fe4000001ff00 */
[----:B------:R-:W-:Y:S01]  /*5800*/  CS2R R128, SRZ ;  /* 0x0000000000807805 */ /* 0x000fe2000001ff00 */
[----:B------:R-:W-:Y:S02]  /*5810*/  @P4 IMAD.IADD R7, R179, 0x1, R2 ;  /* 0x00000001b3074824 */ /* 0x000fe400078e0202 */
[C---:B------:R-:W-:Y:S02]  /*5820*/  @P4 IMAD.IADD R6, R2.reuse, 0x1, R177 ;  /* 0x0000000102064824 */ /* 0x040fe400078e02b1 */
[----:B------:R-:W-:Y:S01]  /*5830*/  @P4 IMAD.IADD R5, R2, 0x1, R175 ;  /* 0x0000000102054824 */ /* 0x000fe200078e02af */
[----:B------:R-:W-:Y:S06]  /*5840*/  @P1 BRA `(.L_x_91) ;  /* 0x00000000000c1947 */ /* 0x000fec0003800000 */
[----:B------:R-:W-:Y:S04]  /*5850*/  SHF.L.U32 R4, R167, 0x1f, RZ ;  /* 0x0000001fa7047819 */ /* 0x000fe800000006ff */
[----:B------:R-:W1:Y:S02]  /*5860*/  SYNCS.PHASECHK.TRANS64.TRYWAIT P1, [UR48+0x40], R4 ;  /* 0x00004004ff0075a7 */ /* 0x000e640008021130 */
[----:B-1----:R-:W-:Y:S05]  /*5870*/  @!P1 BRA `(.L_x_92) ;  /* 0x0000005c00309947 */ /* 0x002fea0003800000 */
.L_x_91:
[----:B------:R-:W-:Y:S05]  /*5880*/  BSYNC B0 ;  /* 0x0000000000007941 */ /* 0x000fea0003800000 */
.L_x_90:
[----:B------:R-:W-:Y:S01]  /*5890*/  ISETP.NE.AND P1, PT, R108, RZ, PT ;  /* 0x000000ff6c00720c */ /* 0x000fe20003f25270 */
[----:B------:R-:W-:Y:S01]  /*58a0*/  IMAD.MOV.U32 R147, RZ, RZ, RZ ;  /* 0x000000ffff937224 */ /* 0x000fe200078e00ff */
[----:B------:R-:W-:Y:S02]  /*58b0*/  CS2R R144, SRZ ;  /* 0x0000000000907805 */ /* 0x000fe4000001ff00 */
[----:B------:R-:W-:Y:S02]  /*58c0*/  CS2R R90, SRZ ;  /* 0x00000000005a7805 */ /* 0x000fe4000001ff00 */
[----:B------:R-:W-:Y:S02]  /*58d0*/  CS2R R88, SRZ ;  /* 0x0000000000587805 */ /* 0x000fe4000001ff00 */
[----:B------:R-:W-:Y:S02]  /*58e0*/  CS2R R106, SRZ ;  /* 0x00000000006a7805 */ /* 0x000fe4000001ff00 */
[----:B------:R-:W-:Y:S02]  /*58f0*/  CS2R R104, SRZ ;  /* 0x0000000000687805 */ /* 0x000fe4000001ff00 */
[----:B------:R-:W-:Y:S02]  /*5900*/  CS2R R122, SRZ ;  /* 0x00000000007a7805 */ /* 0x000fe4000001ff00 */
[----:B------:R-:W-:Y:S02]  /*5910*/  CS2R R120, SRZ ;  /* 0x0000000000787805 */ /* 0x000fe4000001ff00 */
[----:B------:R-:W-:Y:S02]  /*5920*/  CS2R R138, SRZ ;  /* 0x00000000008a7805 */ /* 0x000fe4000001ff00 */
[----:B------:R-:W-:Y:S01]  /*5930*/  CS2R R136, SRZ ;  /* 0x0000000000887805 */ /* 0x000fe2000001ff00 */
[----:B------:R-:W-:Y:S01]  /*5940*/  IMAD.MOV.U32 R101, RZ, RZ, 0x1 ;  /* 0x00000001ff657424 */ /* 0x000fe200078e00ff */
[----:B------:R3:W1:Y:S01]  /*5950*/  @P1 LDS.128 R96, [R7+0x400] ;  /* 0x0004000007601984 */ /* 0x0006620000000c00 */
[----:B------:R-:W-:Y:S03]  /*5960*/  @P1 IMAD.IADD R2, R2, 0x1, R174 ;  /* 0x0000000102021824 */ /* 0x000fe600078e02ae */
[----:B------:R3:W1:Y:S04]  /*5970*/  @P1 LDS.128 R112, [R6+0x400] ;  /* 0x0004000006701984 */ /* 0x0006680000000c00 */
[----:B------:R3:W1:Y:S04]  /*5980*/  @P1 LDS.128 R128, [R5+0x400] ;  /* 0x0004000005801984 */ /* 0x0006680000000c00 */
[----:B------:R3:W1:Y:S04]  /*5990*/  @P1 LDS.128 R144, [R2+0x400] ;  /* 0x0004000002901984 */ /* 0x0006680000000c00 */
[----:B------:R3:W1:Y:S04]  /*59a0*/  @P1 LDS.128 R88, [R178+UR48+0x400] ;  /* 0x00040030b2581984 */ /* 0x0006680008000c00 */
[----:B------:R3:W1:Y:S04]  /*59b0*/  @P1 LDS.128 R104, [R177+0x400] ;  /* 0x00040000b1681984 */ /* 0x0006680000000c00 */
[----:B------:R3:W1:Y:S04]  /*59c0*/  @P1 LDS.128 R120, [R175+0x400] ;  /* 0x00040000af781984 */ /* 0x0006680000000c00 */
[----:B------:R3:W1:Y:S02]  /*59d0*/  @P1 LDS.128 R136, [R174+0x400] ;  /* 0x00040000ae881984 */ /* 0x0006640000000c00 */
.L_x_89:
[----:B------:R-:W-:Y:S05]  /*59e0*/  BSYNC B1 ;  /* 0x0000000000017941 */ /* 0x000fea0003800000 */
.L_x_88:
[----:B-1----:R-:W-:Y:S04]  /*59f0*/  SHF.R.U32.HI R3, RZ, 0x15, R80 ;  /* 0x00000015ff037819 */ /* 0x002fe80000011650 */
[----:B------:R-:W-:Y:S01]  /*5a00*/  LOP3.LUT P1, RZ, R3, 0x3, R162, 0x48, !PT ;  /* 0x0000000303ff7812 */ /* 0x000fe200078248a2 */
[----:B------:R-:W-:Y:S01]  /*5a10*/  @!UPT UIADD3 URZ, UPT, UPT, URZ, URZ, URZ ;  /* 0x000000fffffff290 */ /* 0x000fe2000fffe0ff */
[----:B----4-:R-:W-:Y:S11]  /*5a20*/  @P0 BRA `(.L_x_93) ;  /* 0x0000000000080947 */ /* 0x010ff60003800000 */
[----:B------:R-:W1:Y:S02]  /*5a30*/  SYNCS.PHASECHK.TRANS64.TRYWAIT P0, [R87+URZ+0xb0], R0 ;  /* 0x0000b000570075a7 */ /* 0x000e6400080011ff */
[----:B-1----:R-:W-:Y:S05]  /*5a40*/  @!P0 BRA `(.L_x_94) ;  /* 0x0000005800d48947 */ /* 0x002fea0003800000 */
.L_x_93:
[----:B------:R-:W-:Y:S05]  /*5a50*/  @!P1 BRA `(.L_x_95) ;  /* 0x0000000000409947 */ /* 0x000fea0003800000 */
[----:B------:R-:W4:Y:S01]  /*5a60*/  LDCU.64 UR8, c[0x4][0x70] ;  /* 0x01000e00ff0877ac */ /* 0x000f220008000a00 */
[----:B------:R-:W-:Y:S01]  /*5a70*/  MOV R3, 0x0 ;  /* 0x0000000000037802 */ /* 0x000fe20000000f00 */
[----:B------:R-:W-:Y:S02]  /*5a80*/  HFMA2 R12, -RZ, RZ, 0, 5.9604644775390625e-08 ;  /* 0x00000001ff0c7431 */ /* 0x000fe400000001ff */
[----:B------:R-:W-:Y:S02]  /*5a90*/  IMAD.MOV.U32 R8, RZ, RZ, 0x192 ;  /* 0x00000192ff087424 */ /* 0x000fe400078e00ff */
[----:B------:R-:W-:Y:S01]  /*5aa0*/  IMAD.MOV.U32 R13, RZ, RZ, RZ ;  /* 0x000000ffff0d7224 */ /* 0x000fe200078e00ff */
[----:B------:R-:W5:Y:S01]  /*5ab0*/  LDCU.64 UR6, c[0x4][0x78] ;  /* 0x01000f00ff0677ac */ /* 0x000f620008000a00 */
[----:B---3--:R-:W3:Y:S01]  /*5ac0*/  LDC.64 R2, c[0x4][R3] ;  /* 0x0100000003027b82 */ /* 0x008ee20000000a00 */
[----:B------:R-:W1:Y:S01]  /*5ad0*/  LDCU.64 UR4, c[0x4][0x10] ;  /* 0x01000200ff0477ac */ /* 0x000e620008000a00 */
[----:B----4-:R-:W-:Y:S01]  /*5ae0*/  MOV R5, UR9 ;  /* 0x0000000900057c02 */ /* 0x010fe20008000f00 */
[----:B------:R-:W-:Y:S01]  /*5af0*/  IMAD.U32 R4, RZ, RZ, UR8 ;  /* 0x00000008ff047e24 */ /* 0x000fe2000f8e00ff */
[----:B-----5:R-:W-:Y:S01]  /*5b00*/  MOV R7, UR7 ;  /* 0x0000000700077c02 */ /* 0x020fe20008000f00 */
[----:B------:R-:W-:Y:S01]  /*5b10*/  IMAD.U32 R6, RZ, RZ, UR6 ;  /* 0x00000006ff067e24 */ /* 0x000fe2000f8e00ff */
[----:B-1----:R-:W-:Y:S01]  /*5b20*/  MOV R11, UR5 ;  /* 0x00000005000b7c02 */ /* 0x002fe20008000f00 */
[----:B------:R-:W-:Y:S02]  /*5b30*/  IMAD.U32 R10, RZ, RZ, UR4 ;  /* 0x00000004ff0a7e24 */ /* 0x000fe4000f8e00ff */
[----:B------:R-:W-:Y:S07]  /*5b40*/  LEPC R20, `(.L_x_95) ;  /* 0x000000001014794e */ /* 0x000fee0000000000 */
[----:B--23--:R-:W-:Y:S05]  /*5b50*/  CALL.ABS.NOINC R2 ;  /* 0x0000000002007343 */ /* 0x00cfea0003c00000 */
.L_x_95:
[----:B------:R-:W-:Y:S05]  /*5b60*/  WARPSYNC.ALL ;  /* 0x0000000000007948 */ /* 0x000fea0003800000 */
[----:B------:R-:W-:Y:S01]  /*5b70*/  R2UR UR4, R80 ;  /* 0x00000000500472ca */ /* 0x000fe200000e0000 */
[--C-:B------:R-:W-:Y:S01]  /*5b80*/  HADD2.F32 R82, -RZ, R88.reuse.H0_H0 ;  /* 0x20000058ff527230 */ /* 0x100fe20000004100 */
[----:B------:R-:W-:Y:S01]  /*5b90*/  MOV R110, 0xfffffff0 ;  /* 0xfffffff0006e7802 */ /* 0x000fe20000000f00 */
[----:B------:R-:W-:Y:S01]  /*5ba0*/  HADD2.F32 R83, -RZ, R88.H1_H1 ;  /* 0x30000058ff537230 */ /* 0x000fe20000004100 */
[----:B------:R-:W-:Y:S01]  /*5bb0*/  ISETP.NE.U32.AND P6, PT, R161, 0x1, PT ;  /* 0x00000001a100780c */ /* 0x000fe20003fc5070 */
[----:B------:R-:W-:Y:S01]  /*5bc0*/  HADD2.F32 R84, -RZ, R89.H1_H1 ;  /* 0x30000059ff547230 */ /* 0x000fe20000004100 */
[----:B------:R-:W-:Y:S01]  /*5bd0*/  ISETP.NE.AND P0, PT, R170, RZ, PT ;  /* 0x000000ffaa00720c */ /* 0x000fe20003f05270 */
[--C-:B------:R-:W-:Y:S01]  /*5be0*/  HADD2.F32 R85, -RZ, R107.reuse.H0_H0 ;  /* 0x2000006bff557230 */ /* 0x100fe20000004100 */
[----:B------:R-:W-:Y:S01]  /*5bf0*/  SEL R110, R110, 0x10, !P6 ;  /* 0x000000106e6e7807 */ /* 0x000fe20007000000 */
[----:B------:R-:W-:Y:S01]  /*5c00*/  HADD2.F32 R86, -RZ, R107.H1_H1 ;  /* 0x3000006bff567230 */ /* 0x000fe20000004100 */
[----:B------:R-:W-:Y:S02]  /*5c10*/  BSSY.RECONVERGENT B0, `(.L_x_96) ;  /* 0x00000fb000007945 */ /* 0x000fe40003800200 */
[----:B------:R-:W-:Y:S01]  /*5c20*/  IADD3 R179, PT, PT, R179, R110, RZ ;  /* 0x0000006eb3b37210 */ /* 0x000fe20007ffe0ff */
[----:B---3--:R-:W1:Y:S01]  /*5c30*/  LDTM.x64 R4, tmem[UR4] ;  /* 0x00000004000479ee */ /* 0x008e620008340000 */
[C---:B------:R-:W-:Y:S02]  /*5c40*/  IADD3 R180, PT, PT, R110.reuse, R177, RZ ;  /* 0x000000b16eb47210 */ /* 0x040fe40007ffe0ff */
[C---:B------:R-:W-:Y:S02]  /*5c50*/  IADD3 R182, PT, PT, R110.reuse, R175, RZ ;  /* 0x000000af6eb67210 */ /* 0x040fe40007ffe0ff */
[----:B------:R-:W-:Y:S01]  /*5c60*/  IADD3 R181, PT, PT, R110, R174, RZ ;  /* 0x000000ae6eb57210 */ /* 0x000fe20007ffe0ff */
[C---:B-12---:R-:W-:Y:S01]  /*5c70*/  FMUL R0, R78.reuse, R4 ;  /* 0x000000044e007220 */ /* 0x046fe20000400000 */
[C---:B------:R-:W-:Y:S01]  /*5c80*/  FMUL R2, R78.reuse, R5 ;  /* 0x000000054e027220 */ /* 0x040fe20000400000 */
[C---:B------:R-:W-:Y:S01]  /*5c90*/  FMUL R3, R78.reuse, R6 ;  /* 0x000000064e037220 */ /* 0x040fe20000400000 */
[C---:B------:R-:W-:Y:S01]  /*5ca0*/  FMUL R7, R78.reuse, R7 ;  /* 0x000000074e077220 */ /* 0x040fe20000400000 */
[C---:B------:R-:W-:Y:S01]  /*5cb0*/  FFMA R0, R81.reuse, R82, R0 ;  /* 0x0000005251007223 */ /* 0x040fe20000000000 */
[----:B------:R-:W-:Y:S02]  /*5cc0*/  HADD2.F32 R82, -RZ, R89.H0_H0 ;  /* 0x20000059ff527230 */ /* 0x000fe40000004100 */
[C---:B------:R-:W-:Y:S01]  /*5cd0*/  FFMA R2, R81.reuse, R83, R2 ;  /* 0x0000005351027223 */ /* 0x040fe20000000002 */
[--C-:B------:R-:W-:Y:S02]  /*5ce0*/  HADD2.F32 R83, -RZ, R90.reuse.H0_H0 ;  /* 0x2000005aff537230 */ /* 0x100fe40000004100 */
[C---:B------:R-:W-:Y:S01]  /*5cf0*/  FMUL R4, R78.reuse, R8 ;  /* 0x000000084e047220 */ /* 0x040fe20000400000 */
[----:B------:R-:W-:Y:S01]  /*5d00*/  FMUL R5, R78, R9 ;  /* 0x000000094e057220 */ /* 0x000fe20000400000 */
[C---:B------:R-:W-:Y:S01]  /*5d10*/  FFMA R3, R81.reuse, R82, R3 ;  /* 0x0000005251037223 */ /* 0x040fe20000000003 */
[----:B------:R-:W-:Y:S01]  /*5d20*/  HADD2.F32 R82, -RZ, R90.H1_H1 ;  /* 0x3000005aff527230 */ /* 0x000fe20000004100 */
[----:B------:R-:W-:Y:S01]  /*5d30*/  F2FP.F16.F32.PACK_AB R92, R2, R0 ;  /* 0x00000000025c723e */ /* 0x000fe200000000ff */
[C---:B------:R-:W-:Y:S01]  /*5d40*/  FFMA R7, R81.reuse, R84, R7 ;  /* 0x0000005451077223 */ /* 0x040fe20000000007 */
[C---:B------:R-:W-:Y:S01]  /*5d50*/  FFMA R4, R81.reuse, R83, R4 ;  /* 0x0000005351047223 */ /* 0x040fe20000000004 */
[--C-:B------:R-:W-:Y:S02]  /*5d60*/  HADD2.F32 R83, -RZ, R91.reuse.H0_H0 ;  /* 0x2000005bff537230 */ /* 0x100fe40000004100 */
[----:B------:R-:W-:Y:S01]  /*5d70*/  FFMA R5, R81, R82, R5 ;  /* 0x0000005251057223 */ /* 0x000fe20000000005 */
[C---:B------:R-:W-:Y:S01]  /*5d80*/  FMUL R6, R78.reuse, R10 ;  /* 0x0000000a4e067220 */ /* 0x040fe20000400000 */
[----:B------:R-:W-:Y:S01]  /*5d90*/  HADD2.F32 R82, -RZ, R91.H1_H1 ;  /* 0x3000005bff527230 */ /* 0x000fe20000004100 */
[----:B------:R-:W-:Y:S01]  /*5da0*/  F2FP.F16.F32.PACK_AB R93, R7, R3 ;  /* 0x00000003075d723e */ /* 0x000fe200000000ff */
[C---:B------:R-:W-:Y:S01]  /*5db0*/  FMUL R11, R78.reuse, R11 ;  /* 0x0000000b4e0b7220 */ /* 0x040fe20000400000 */
[----:B------:R-:W-:Y:S01]  /*5dc0*/  F2FP.F16.F32.PACK_AB R94, R5, R4 ;  /* 0x00000004055e723e */ /* 0x000fe200000000ff */
[C---:B------:R-:W-:Y:S01]  /*5dd0*/  FFMA R6, R81.reuse, R83, R6 ;  /* 0x0000005351067223 */ /* 0x040fe20000000006 */
[C---:B------:R-:W-:Y:S01]  /*5de0*/  FMUL R8, R78.reuse, R12 ;  /* 0x0000000c4e087220 */ /* 0x040fe20000400000 */
[----:B------:R-:W-:Y:S01]  /*5df0*/  FFMA R11, R81, R82, R11 ;  /* 0x00000052510b7223 */ /* 0x000fe2000000000b */
[--C-:B------:R-:W-:Y:S02]  /*5e00*/  HADD2.F32 R82, -RZ, R96.reuse.H0_H0 ;  /* 0x20000060ff527230 */ /* 0x100fe40000004100 */
[C---:B------:R-:W-:Y:S01]  /*5e10*/  FMUL R9, R78.reuse, R13 ;  /* 0x0000000d4e097220 */ /* 0x040fe20000400000 */
[----:B------:R-:W-:Y:S02]  /*5e20*/  HADD2.F32 R84, -RZ, R96.H1_H1 ;  /* 0x30000060ff547230 */ /* 0x000fe40000004100 */
[C---:B------:R-:W-:Y:S01]  /*5e30*/  FMUL R10, R78.reuse, R14 ;  /* 0x0000000e4e0a7220 */ /* 0x040fe20000400000 */
[--C-:B------:R-:W-:Y:S01]  /*5e40*/  HADD2.F32 R83, -RZ, R97.reuse.H0_H0 ;  /* 0x20000061ff537230 */ /* 0x100fe20000004100 */
[----:B------:R-:W-:Y:S01]  /*5e50*/  F2FP.F16.F32.PACK_AB R95, R11, R6 ;  /* 0x000000060b5f723e */ /* 0x000fe200000000ff */
[C---:B------:R-:W-:Y:S01]  /*5e60*/  FFMA R8, R81.reuse, R82, R8 ;  /* 0x0000005251087223 */ /* 0x040fe20000000008 */
[----:B------:R-:W-:Y:S02]  /*5e70*/  HADD2.F32 R82, -RZ, R97.H1_H1 ;  /* 0x30000061ff527230 */ /* 0x000fe40000004100 */
[C---:B------:R-:W-:Y:S01]  /*5e80*/  FFMA R9, R81.reuse, R84, R9 ;  /* 0x0000005451097223 */ /* 0x040fe20000000009 */
[----:B------:R-:W-:Y:S01]  /*5e90*/  FFMA R10, R81, R83, R10 ;  /* 0x00000053510a7223 */ /* 0x000fe2000000000a */
[----:B------:R1:W-:Y:S01]  /*5ea0*/  STS.128 [R178+UR48+0x400], R92 ;  /* 0x0004005cb2007988 */ /* 0x0003e20008000c30 */
[C---:B------:R-:W-:Y:S01]  /*5eb0*/  FMUL R15, R78.reuse, R15 ;  /* 0x0000000f4e0f7220 */ /* 0x040fe20000400000 */
[--C-:B------:R-:W-:Y:S01]  /*5ec0*/  HADD2.F32 R83, -RZ, R98.reuse.H0_H0 ;  /* 0x20000062ff537230 */ /* 0x100fe20000004100 */
[----:B------:R-:W-:Y:S01]  /*5ed0*/  F2FP.F16.F32.PACK_AB R116, R9, R8 ;  /* 0x000000080974723e */ /* 0x000fe200000000ff */
[----:B------:R-:W-:Y:S02]  /*5ee0*/  HADD2.F32 R84, -RZ, R98.H1_H1 ;  /* 0x30000062ff547230 */ /* 0x000fe40000004100 */
[----:B------:R-:W-:Y:S01]  /*5ef0*/  FFMA R15, R81, R82, R15 ;  /* 0x00000052510f7223 */ /* 0x000fe2000000000f */
[C---:B------:R-:W-:Y:S01]  /*5f00*/  FMUL R12, R78.reuse, R16 ;  /* 0x000000104e0c7220 */ /* 0x040fe20000400000 */
[C---:B------:R-:W-:Y:S01]  /*5f10*/  FMUL R13, R78.reuse, R17 ;  /* 0x000000114e0d7220 */ /* 0x040fe20000400000 */
[--C-:B------:R-:W-:Y:S02]  /*5f20*/  HADD2.F32 R82, -RZ, R99.reuse.H0_H0 ;  /* 0x20000063ff527230 */ /* 0x100fe40000004100 */
[C---:B------:R-:W-:Y:S01]  /*5f30*/  FMUL R14, R78.reuse, R18 ;  /* 0x000000124e0e7220 */ /* 0x040fe20000400000 */
[----:B------:R-:W-:Y:S01]  /*5f40*/  F2FP.F16.F32.PACK_AB R117, R15, R10 ;  /* 0x0000000a0f75723e */ /* 0x000fe200000000ff */
[C---:B------:R-:W-:Y:S01]  /*5f50*/  FFMA R12, R81.reuse, R83, R12 ;  /* 0x00000053510c7223 */ /* 0x040fe2000000000c */
[C---:B------:R-:W-:Y:S01]  /*5f60*/  FFMA R13, R81.reuse, R84, R13 ;  /* 0x00000054510d7223 */ /* 0x040fe2000000000d */
[----:B------:R-:W-:Y:S01]  /*5f70*/  FFMA R14, R81, R82, R14 ;  /* 0x00000052510e7223 */ /* 0x000fe2000000000e */
[----:B------:R-:W-:Y:S02]  /*5f80*/  HADD2.F32 R84, -RZ, R99.H1_H1 ;  /* 0x30000063ff547230 */ /* 0x000fe40000004100 */
[C---:B------:R-:W-:Y:S01]  /*5f90*/  FMUL R19, R78.reuse, R19 ;  /* 0x000000134e137220 */ /* 0x040fe20000400000 */
[--C-:B------:R-:W-:Y:S01]  /*5fa0*/  HADD2.F32 R82, -RZ, R104.reuse.H0_H0 ;  /* 0x20000068ff527230 */ /* 0x100fe20000004100 */
[----:B------:R-:W-:Y:S01]  /*5fb0*/  F2FP.F16.F32.PACK_AB R118, R13, R12 ;  /* 0x0000000c0d76723e */ /* 0x000fe200000000ff */
[C---:B------:R-:W-:Y:S01]  /*5fc0*/  FMUL R16, R78.reuse, R20 ;  /* 0x000000144e107220 */ /* 0x040fe20000400000 */
[C---:B------:R-:W-:Y:S01]  /*5fd0*/  FFMA R19, R81.reuse, R84, R19 ;  /* 0x0000005451137223 */ /* 0x040fe20000000013 */
[----:B------:R-:W-:Y:S02]  /*5fe0*/  HADD2.F32 R84, -RZ, R104.H1_H1 ;  /* 0x30000068ff547230 */ /* 0x000fe40000004100 */
[C---:B------:R-:W-:Y:S01]  /*5ff0*/  FMUL R17, R78.reuse, R21 ;  /* 0x000000154e117220 */ /* 0x040fe20000400000 */
[----:B------:R-:W-:Y:S01]  /*6000*/  FFMA R16, R81, R82, R16 ;  /* 0x0000005251107223 */ /* 0x000fe20000000010 */
[--C-:B------:R-:W-:Y:S01]  /*6010*/  HADD2.F32 R82, -RZ, R105.reuse.H0_H0 ;  /* 0x20000069ff527230 */ /* 0x100fe20000004100 */
[----:B------:R-:W-:Y:S01]  /*6020*/  F2FP.F16.F32.PACK_AB R119, R19, R14 ;  /* 0x0000000e1377723e */ /* 0x000fe200000000ff */
[----:B------:R-:W-:Y:S01]  /*6030*/  FFMA R17, R81, R84, R17 ;  /* 0x0000005451117223 */ /* 0x000fe20000000011 */
[C---:B------:R-:W-:Y:S01]  /*6040*/  FMUL R18, R78.reuse, R22 ;  /* 0x000000164e127220 */ /* 0x040fe20000400000 */
[C---:B------:R-:W-:Y:S01]  /*6050*/  FMUL R23, R78.reuse, R23 ;  /* 0x000000174e177220 */ /* 0x040fe20000400000 */
[--C-:B------:R-:W-:Y:S01]  /*6060*/  HADD2.F32 R83, -RZ, R106.reuse.H0_H0 ;  /* 0x2000006aff537230 */ /* 0x100fe20000004100 */
[----:B------:R2:W-:Y:S01]  /*6070*/  STS.128 [R179+0x400], R116 ;  /* 0x00040074b3007388 */ /* 0x0005e20000000c00 */
[----:B------:R-:W-:Y:S01]  /*6080*/  F2FP.F16.F32.PACK_AB R124, R17, R16 ;  /* 0x00000010117c723e */ /* 0x000fe200000000ff */
[C---:B------:R-:W-:Y:S01]  /*6090*/  FFMA R18, R81.reuse, R82, R18 ;  /* 0x0000005251127223 */ /* 0x040fe20000000012 */
[----:B------:R-:W-:Y:S02]  /*60a0*/  HADD2.F32 R82, -RZ, R105.H1_H1 ;  /* 0x30000069ff527230 */ /* 0x000fe40000004100 */
[C---:B------:R-:W-:Y:S01]  /*60b0*/  FMUL R20, R78.reuse, R24 ;  /* 0x000000184e147220 */ /* 0x040fe20000400000 */
[----:B------:R-:W-:Y:S02]  /*60c0*/  HADD2.F32 R84, -RZ, R106.H1_H1 ;  /* 0x3000006aff547230 */ /* 0x000fe40000004100 */
[C---:B------:R-:W-:Y:S01]  /*60d0*/  FMUL R21, R78.reuse, R25 ;  /* 0x000000194e157220 */ /* 0x040fe20000400000 */
[C---:B------:R-:W-:Y:S01]  /*60e0*/  FMUL R22, R78.reuse, R26 ;  /* 0x0000001a4e167220 */ /* 0x040fe20000400000 */
[C---:B------:R-:W-:Y:S01]  /*60f0*/  FFMA R23, R81.reuse, R82, R23 ;  /* 0x0000005251177223 */ /* 0x040fe20000000017 */
[C---:B------:R-:W-:Y:S01]  /*6100*/  FFMA R20, R81.reuse, R83, R20 ;  /* 0x0000005351147223 */ /* 0x040fe20000000014 */
[C---:B------:R-:W-:Y:S01]  /*6110*/  FFMA R21, R81.reuse, R84, R21 ;  /* 0x0000005451157223 */ /* 0x040fe20000000015 */
[----:B------:R-:W-:Y:S01]  /*6120*/  FFMA R22, R81, R85, R22 ;  /* 0x0000005551167223 */ /* 0x000fe20000000016 */
[C---:B------:R-:W-:Y:S01]  /*6130*/  FMUL R27, R78.reuse, R27 ;  /* 0x0000001b4e1b7220 */ /* 0x040fe20000400000 */
[--C-:B------:R-:W-:Y:S01]  /*6140*/  HADD2.F32 R82, -RZ, R112.reuse.H0_H0 ;  /* 0x20000070ff527230 */ /* 0x100fe20000004100 */
[----:B------:R-:W-:Y:S01]  /*6150*/  F2FP.F16.F32.PACK_AB R125, R23, R18 ;  /* 0x00000012177d723e */ /* 0x000fe200000000ff */
[C---:B------:R-:W-:Y:S01]  /*6160*/  FMUL R24, R78.reuse, R28 ;  /* 0x0000001c4e187220 */ /* 0x040fe20000400000 */
[----:B------:R-:W-:Y:S01]  /*6170*/  F2FP.F16.F32.PACK_AB R126, R21, R20 ;  /* 0x00000014157e723e */ /* 0x000fe200000000ff */
[C---:B------:R-:W-:Y:S01]  /*6180*/  FFMA R27, R81.reuse, R86, R27 ;  /* 0x00000056511b7223 */ /* 0x040fe2000000001b */
[----:B------:R-:W-:Y:S02]  /*6190*/  HADD2.F32 R84, -RZ, R112.H1_H1 ;  /* 0x30000070ff547230 */ /* 0x000fe40000004100 */
[----:B------:R-:W-:Y:S01]  /*61a0*/  FFMA R24, R81, R82, R24 ;  /* 0x0000005251187223 */ /* 0x000fe20000000018 */
[C---:B------:R-:W-:Y:S01]  /*61b0*/  FMUL R25, R78.reuse, R29 ;  /* 0x0000001d4e197220 */ /* 0x040fe20000400000 */
[--C-:B------:R-:W-:Y:S01]  /*61c0*/  HADD2.F32 R83, -RZ, R113.reuse.H0_H0 ;  /* 0x20000071ff537230 */ /* 0x100fe20000004100 */
[----:B------:R-:W-:Y:S01]  /*61d0*/  F2FP.F16.F32.PACK_AB R127, R27, R22 ;  /* 0x000000161b7f723e */ /* 0x000fe200000000ff */
[C---:B------:R-:W-:Y:S01]  /*61e0*/  FMUL R26, R78.reuse, R30 ;  /* 0x0000001e4e1a7220 */ /* 0x040fe20000400000 */
[----:B------:R-:W-:Y:S02]  /*61f0*/  HADD2.F32 R82, -RZ, R113.H1_H1 ;  /* 0x30000071ff527230 */ /* 0x000fe40000004100 */
[C---:B------:R-:W-:Y:S01]  /*6200*/  FFMA R25, R81.reuse, R84, R25 ;  /* 0x0000005451197223 */ /* 0x040fe20000000019 */
[C---:B------:R-:W-:Y:S01]  /*6210*/  FMUL R31, R78.reuse, R31 ;  /* 0x0000001f4e1f7220 */ /* 0x040fe20000400000 */
[----:B------:R3:W-:Y:S01]  /*6220*/  STS.128 [R177+0x400], R124 ;  /* 0x0004007cb1007388 */ /* 0x0007e20000000c00 */
[----:B------:R-:W-:Y:S01]  /*6230*/  FFMA R26, R81, R83, R26 ;  /* 0x00000053511a7223 */ /* 0x000fe2000000001a */
[--C-:B------:R-:W-:Y:S01]  /*6240*/  HADD2.F32 R83, -RZ, R114.reuse.H0_H0 ;  /* 0x20000072ff537230 */ /* 0x100fe20000004100 */
[----:B-1----:R-:W-:Y:S01]  /*6250*/  F2FP.F16.F32.PACK_AB R92, R25, R24 ;  /* 0x00000018195c723e */ /* 0x002fe200000000ff */
[----:B------:R-:W-:Y:S01]  /*6260*/  FFMA R31, R81, R82, R31 ;  /* 0x00000052511f7223 */ /* 0x000fe2000000001f */
[C---:B------:R-:W-:Y:S01]  /*6270*/  FMUL R28, R78.reuse, R32 ;  /* 0x000000204e1c7220 */ /* 0x040fe20000400000 */
[----:B------:R-:W-:Y:S02]  /*6280*/  HADD2.F32 R82, -RZ, R114.H1_H1 ;  /* 0x30000072ff527230 */ /* 0x000fe40000004100 */
[C---:B------:R-:W-:Y:S01]  /*6290*/  FMUL R29, R78.reuse, R33 ;  /* 0x000000214e1d7220 */ /* 0x040fe20000400000 */
[--C-:B------:R-:W-:Y:S01]  /*62a0*/  HADD2.F32 R85, -RZ, R115.reuse.H0_H0 ;  /* 0x20000073ff557230 */ /* 0x100fe20000004100 */
[----:B------:R-:W-:Y:S01]  /*62b0*/  F2FP.F16.F32.PACK_AB R93, R31, R26 ;  /* 0x0000001a1f5d723e */ /* 0x000fe200000000ff */
[C---:B------:R-:W-:Y:S01]  /*62c0*/  FFMA R28, R81.reuse, R83, R28 ;  /* 0x00000053511c7223 */ /* 0x040fe2000000001c */
        /* <DEDUP_REMOVED lines=16> */
[----:B------:R-:W-:Y:S01]  /*63d0*/  HADD2.F32 R82, -RZ, R121.H1_H1 ;  /* 0x30000079ff527230 */ /* 0x000fe20000004100 */
[----:B------:R1:W-:Y:S01]  /*63e0*/  STS.128 [R180+0x400], R92 ;  /* 0x0004005cb4007388 */ /* 0x0003e20000000c00 */
[C---:B------:R-:W-:Y:S01]  /*63f0*/  FMUL R39, R78.reuse, R39 ;  /* 0x000000274e277220 */ /* 0x040fe20000400000 */
[----:B--2---:R-:W-:Y:S01]  /*6400*/  F2FP.F16.F32.PACK_AB R116, R33, R32 ;  /* 0x000000202174723e */ /* 0x004fe200000000ff */
[C---:B------:R-:W-:Y:S01]  /*6410*/  FFMA R34, R81.reuse, R83, R34 ;  /* 0x0000005351227223 */ /* 0x040fe20000000022 */
[--C-:B------:R-:W-:Y:S02]  /*6420*/  HADD2.F32 R83, -RZ, R122.reuse.H0_H0 ;  /* 0x2000007aff537230 */ /* 0x100fe40000004100 */
        /* <DEDUP_REMOVED lines=26> */
[----:B---3--:R-:W-:Y:S01]  /*65d0*/  F2FP.F16.F32.PACK_AB R124, R41, R40 ;  /* 0x00000028297c723e */ /* 0x008fe200000000ff */
        /* <DEDUP_REMOVED lines=9> */
[C---:B------:R-:W-:Y:S01]  /*6670*/  FFMA R45, R81.reuse, R84, R45 ;  /* 0x00000054512d7223 */ /* 0x040fe2000000002d */
[C---:B------:R-:W-:Y:S01]  /*6680*/  FMUL R46, R78.reuse, R50 ;  /* 0x000000324e2e7220 */ /* 0x040fe20000400000 */
[----:B------:R-:W-:Y:S02]  /*6690*/  HADD2.F32 R82, -RZ, R131.H1_H1 ;  /* 0x30000083ff527230 */ /* 0x000fe40000004100 */
[C---:B------:R-:W-:Y:S01]  /*66a0*/  FMUL R51, R78.reuse, R51 ;  /* 0x000000334e337220 */ /* 0x040fe20000400000 */
[C---:B------:R-:W-:Y:S01]  /*66b0*/  FMUL R48, R78.reuse, R52 ;  /* 0x000000344e307220 */ /* 0x040fe20000400000 */
[C---:B------:R-:W-:Y:S01]  /*66c0*/  FFMA R46, R81.reuse, R83, R46 ;  /* 0x00000053512e7223 */ /* 0x040fe2000000002e */
[--C-:B------:R-:W-:Y:S02]  /*66d0*/  HADD2.F32 R83, -RZ, R136.reuse.H0_H0 ;  /* 0x20000088ff537230 */ /* 0x100fe40000004100 */
[C---:B------:R-:W-:Y:S01]  /*66e0*/  FFMA R51, R81.reuse, R82, R51 ;  /* 0x0000005251337223 */ /* 0x040fe20000000033 */
[----:B------:R-:W-:Y:S02]  /*66f0*/  HADD2.F32 R84, -RZ, R136.H1_H1 ;  /* 0x30000088ff547230 */ /* 0x000fe40000004100 */
[C---:B------:R-:W-:Y:S01]  /*6700*/  FMUL R49, R78.reuse, R53 ;  /* 0x000000354e317220 */ /* 0x040fe20000400000 */
[--C-:B------:R-:W-:Y:S02]  /*6710*/  HADD2.F32 R85, -RZ, R137.reuse.H0_H0 ;  /* 0x20000089ff557230 */ /* 0x100fe40000004100 */
[C---:B------:R-:W-:Y:S01]  /*6720*/  FMUL R50, R78.reuse, R54 ;  /* 0x000000364e327220 */ /* 0x040fe20000400000 */
[----:B------:R-:W-:Y:S02]  /*6730*/  HADD2.F32 R82, -RZ, R137.H1_H1 ;  /* 0x30000089ff527230 */ /* 0x000fe40000004100 */
[C---:B------:R-:W-:Y:S01]  /*6740*/  FMUL R55, R78.reuse, R55 ;  /* 0x000000374e377220 */ /* 0x040fe20000400000 */
[C---:B------:R-:W-:Y:S01]  /*6750*/  FFMA R48, R81.reuse, R83, R48 ;  /* 0x0000005351307223 */ /* 0x040fe20000000030 */
[C---:B------:R-:W-:Y:S01]  /*6760*/  FFMA R49, R81.reuse, R84, R49 ;  /* 0x0000005451317223 */ /* 0x040fe20000000031 */
[C---:B------:R-:W-:Y:S01]  /*6770*/  FFMA R50, R81.reuse, R85, R50 ;  /* 0x0000005551327223 */ /* 0x040fe20000000032 */
[C---:B------:R-:W-:Y:S01]  /*6780*/  FFMA R55, R81.reuse, R82, R55 ;  /* 0x0000005251377223 */ /* 0x040fe20000000037 */
[--C-:B------:R-:W-:Y:S02]  /*6790*/  HADD2.F32 R83, -RZ, R138.reuse.H0_H0 ;  /* 0x2000008aff537230 */ /* 0x100fe40000004100 */
[C---:B------:R-:W-:Y:S01]  /*67a0*/  FMUL R52, R78.reuse, R56 ;  /* 0x000000384e347220 */ /* 0x040fe20000400000 */
        /* <DEDUP_REMOVED lines=9> */
[----:B------:R-:W-:Y:S01]  /*6840*/  FFMA R59, R81, R84, R59 ;  /* 0x00000054513b7223 */ /* 0x000fe2000000003b */
[--C-:B------:R-:W-:Y:S02]  /*6850*/  HADD2.F32 R82, -RZ, R144.reuse.H0_H0 ;  /* 0x20000090ff527230 */ /* 0x100fe40000004100 */
[C---:B------:R-:W-:Y:S01]  /*6860*/  FMUL R56, R78.reuse, R60 ;  /* 0x0000003c4e387220 */ /* 0x040fe20000400000 */
[----:B------:R-:W-:Y:S02]  /*6870*/  HADD2.F32 R84, -RZ, R144.H1_H1 ;  /* 0x30000090ff547230 */ /* 0x000fe40000004100 */
[C---:B------:R-:W-:Y:S01]  /*6880*/  FMUL R57, R78.reuse, R61 ;  /* 0x0000003d4e397220 */ /* 0x040fe20000400000 */
[--C-:B------:R-:W-:Y:S02]  /*6890*/  HADD2.F32 R83, -RZ, R145.reuse.H0_H0 ;  /* 0x20000091ff537230 */ /* 0x100fe40000004100 */
[C---:B------:R-:W-:Y:S01]  /*68a0*/  FMUL R58, R78.reuse, R62 ;  /* 0x0000003e4e3a7220 */ /* 0x040fe20000400000 */
[----:B------:R-:W-:Y:S01]  /*68b0*/  F2FP.F16.F32.PACK_AB R126, R45, R44 ;  /* 0x0000002c2d7e723e */ /* 0x000fe200000000ff */
[----:B------:R-:W-:Y:S01]  /*68c0*/  FFMA R56, R81, R82, R56 ;  /* 0x0000005251387223 */ /* 0x000fe20000000038 */
[----:B------:R-:W-:Y:S01]  /*68d0*/  F2FP.F16.F32.PACK_AB R127, R51, R46 ;  /* 0x0000002e337f723e */ /* 0x000fe200000000ff */
[C---:B------:R-:W-:Y:S01]  /*68e0*/  FFMA R57, R81.reuse, R84, R57 ;  /* 0x0000005451397223 */ /* 0x040fe20000000039 */
[C---:B------:R-:W-:Y:S01]  /*68f0*/  FFMA R58, R81.reuse, R83, R58 ;  /* 0x00000053513a7223 */ /* 0x040fe2000000003a */
[----:B------:R-:W-:Y:S02]  /*6900*/  HADD2.F32 R82, -RZ, R145.H1_H1 ;  /* 0x30000091ff527230 */ /* 0x000fe40000004100 */
[C---:B------:R-:W-:Y:S01]  /*6910*/  FMUL R63, R78.reuse, R63 ;  /* 0x0000003f4e3f7220 */ /* 0x040fe20000400000 */
[----:B------:R1:W-:Y:S01]  /*6920*/  STS.128 [R182+0x400], R124 ;  /* 0x0004007cb6007388 */ /* 0x0003e20000000c00 */
[--C-:B------:R-:W-:Y:S02]  /*6930*/  HADD2.F32 R83, -RZ, R146.reuse.H0_H0 ;  /* 0x20000092ff537230 */ /* 0x100fe40000004100 */
[C---:B------:R-:W-:Y:S01]  /*6940*/  FMUL R60, R78.reuse, R64 ;  /* 0x000000404e3c7220 */ /* 0x040fe20000400000 */
[----:B------:R-:W-:Y:S02]  /*6950*/  HADD2.F32 R84, -RZ, R146.H1_H1 ;  /* 0x30000092ff547230 */ /* 0x000fe40000004100 */
[C---:B------:R-:W-:Y:S01]  /*6960*/  FMUL R61, R78.reuse, R65 ;  /* 0x000000414e3d7220 */ /* 0x040fe20000400000 */
[--C-:B------:R-:W-:Y:S02]  /*6970*/  HADD2.F32 R85, -RZ, R147.reuse.H0_H0 ;  /* 0x20000093ff557230 */ /* 0x100fe40000004100 */
[C---:B------:R-:W-:Y:S01]  /*6980*/  FMUL R62, R78.reuse, R66 ;  /* 0x000000424e3e7220 */ /* 0x040fe20000400000 */
[----:B------:R-:W-:Y:S02]  /*6990*/  HADD2.F32 R86, -RZ, R147.H1_H1 ;  /* 0x30000093ff567230 */ /* 0x000fe40000004100 */
[----:B------:R-:W-:Y:S01]  /*69a0*/  FFMA R63, R81, R82, R63 ;  /* 0x00000052513f7223 */ /* 0x000fe2000000003f */
[----:B------:R-:W-:Y:S01]  /*69b0*/  FMUL R67, R78, R67 ;  /* 0x000000434e437220 */ /* 0x000fe20000400000 */
[----:B------:R-:W-:Y:S01]  /*69c0*/  F2FP.F16.F32.PACK_AB R132, R49, R48 ;  /* 0x000000303184723e */ /* 0x000fe200000000ff */
[----:B------:R-:W-:Y:S01]  /*69d0*/  FFMA R60, R81, R83, R60 ;  /* 0x00000053513c7223 */ /* 0x000fe2000000003c */
[----:B------:R-:W-:Y:S01]  /*69e0*/  F2FP.F16.F32.PACK_AB R133, R55, R50 ;  /* 0x000000323785723e */ /* 0x000fe200000000ff */
[----:B------:R-:W-:Y:S01]  /*69f0*/  FFMA R61, R81, R84, R61 ;  /* 0x00000054513d7223 */ /* 0x000fe2000000003d */
[----:B------:R-:W-:Y:S01]  /*6a00*/  F2FP.F16.F32.PACK_AB R134, R53, R52 ;  /* 0x000000343586723e */ /* 0x000fe200000000ff */
[----:B------:R-:W-:Y:S01]  /*6a10*/  FFMA R62, R81, R85, R62 ;  /* 0x00000055513e7223 */ /* 0x000fe2000000003e */
[----:B------:R-:W-:Y:S01]  /*6a20*/  F2FP.F16.F32.PACK_AB R135, R59, R54 ;  /* 0x000000363b87723e */ /* 0x000fe200000000ff */
[----:B------:R-:W-:Y:S01]  /*6a30*/  FFMA R67, R81, R86, R67 ;  /* 0x0000005651437223 */ /* 0x000fe20000000043 */
[----:B------:R-:W-:Y:S02]  /*6a40*/  F2FP.F16.F32.PACK_AB R140, R57, R56 ;  /* 0x00000038398c723e */ /* 0x000fe400000000ff */
[----:B------:R-:W-:Y:S01]  /*6a50*/  F2FP.F16.F32.PACK_AB R141, R63, R58 ;  /* 0x0000003a3f8d723e */ /* 0x000fe200000000ff */
[----:B------:R1:W-:Y:S01]  /*6a60*/  STS.128 [R174+0x400], R132 ;  /* 0x00040084ae007388 */ /* 0x0003e20000000c00 */
[----:B------:R-:W-:Y:S02]  /*6a70*/  F2FP.F16.F32.PACK_AB R142, R61, R60 ;  /* 0x0000003c3d8e723e */ /* 0x000fe400000000ff */
[----:B------:R-:W-:Y:S05]  /*6a80*/  F2FP.F16.F32.PACK_AB R143, R67, R62 ;  /* 0x0000003e438f723e */ /* 0x000fea00000000ff */
[----:B------:R1:W-:Y:S01]  /*6a90*/  STS.128 [R181+0x400], R140 ;  /* 0x0004008cb5007388 */ /* 0x0003e20000000c00 */
[----:B------:R-:W-:Y:S01]  /*6aa0*/  @!PT LDS RZ, [RZ] ;  /* 0x00000000fffff984 */ /* 0x000fe20000000800 */
[----:B------:R-:W-:Y:S01]  /*6ab0*/  @!PT LDS RZ, [RZ] ;  /* 0x00000000fffff984 */ /* 0x000fe20000000800 */
[----:B------:R-:W-:Y:S01]  /*6ac0*/  @!PT LDS RZ, [RZ] ;  /* 0x00000000fffff984 */ /* 0x000fe20000000800 */
[----:B------:R-:W-:Y:S01]  /*6ad0*/  @!PT LDS RZ, [RZ] ;  /* 0x00000000fffff984 */ /* 0x000fe20000000800 */
[----:B------:R2:W-:Y:S07]  /*6ae0*/  MEMBAR.ALL.CTA ;  /* 0x0000000000007992 */ /* 0x0005ee0000008000 */
[----:B--2---:R-:W2:Y:S02]  /*6af0*/  FENCE.VIEW.ASYNC.S ;  /* 0x00000000000073c6 */ /* 0x004ea40000000000 */
[----:B--2---:R-:W-:Y:S06]  /*6b00*/  BAR.SYNC.DEFER_BLOCKING 0x1, 0x80 ;  /* 0x0042000000007b1d */ /* 0x004fec0000010000 */
[----:B------:R-:W-:Y:S05]  /*6b10*/  @P0 BRA `(.L_x_97) ;  /* 0x0000000000280947 */ /* 0x000fea0003800000 */
[----:B------:R-:W-:Y:S02]  /*6b20*/  UIADD3 UR4, UPT, UPT, UR48, 0x400, URZ ;  /* 0x0000040030047890 */ /* 0x000fe4000fffe0ff */
[----:B------:R-:W-:Y:S01]  /*6b30*/  UIADD3 UR6, UP0, UPT, UR52, 0x680, URZ ;  /* 0x0000068034067890 */ /* 0x000fe2000ff1e0ff */
[----:B------:R-:W-:Y:S03]  /*6b40*/  UMOV UR43, UR36 ;  /* 0x00000024002b7c82 */ /* 0x000fe60008000000 */
[----:B------:R-:W-:Y:S01]  /*6b50*/  MOV R163, UR4 ;  /* 0x0000000400a37c02 */ /* 0x000fe20008000f00 */
[----:B------:R-:W-:Y:S03]  /*6b60*/  UIADD3.X UR7, UPT, UPT, URZ, UR53, URZ, UP0, !UPT ;  /* 0x00000035ff077290 */ /* 0x000fe600087fe4ff */
[----:B------:R-:W-:Y:S11]  /*6b70*/  R2UR UR40, R163 ;  /* 0x00000000a32872ca */ /* 0x000ff600000e0000 */
[----:B------:R-:W-:Y:S02]  /*6b80*/  @!UPT UIADD3 URZ, UPT, UPT, URZ, URZ, URZ ;  /* 0x000000fffffff290 */ /* 0x000fe4000fffe0ff */
[----:B------:R2:W-:Y:S01]  /*6b90*/  UTMASTG.3D [UR40], [UR6] ;  /* 0x00000028060073b5 */ /* 0x0005e20008010000 */
[----:B------:R0:W-:Y:S01]  /*6ba0*/  UTMACMDFLUSH ;  /* 0x00000000000079b7 */ /* 0x0001e20000000000 */
[----:B--2---:R-:W-:Y:S04]  /*6bb0*/  DEPBAR.LE SB0, 0x1 ;  /* 0x000080400000791a */ /* 0x004fe80000000000 */
.L_x_97:
[----:B------:R-:W-:Y:S05]  /*6bc0*/  BSYNC.RECONVERGENT B0 ;  /* 0x0000000000007941 */ /* 0x000fea0003800200 */
.L_x_96:
[----:B------:R-:W-:Y:S01]  /*6bd0*/  BAR.SYNC.DEFER_BLOCKING 0x1, 0x80 ;  /* 0x0042000000007b1d */ /* 0x000fe20000010000 */
[----:B------:R-:W-:Y:S01]  /*6be0*/  ISETP.NE.AND P1, PT, R176, RZ, PT ;  /* 0x000000ffb000720c */ /* 0x000fe20003f25270 */
[----:B------:R-:W-:Y:S01]  /*6bf0*/  UISETP.NE.AND UP0, UPT, UR49, URZ, UPT ;  /* 0x000000ff3100728c */ /* 0x000fe2000bf05270 */
[----:B------:R-:W-:Y:S11]  /*6c00*/  LEA R3, R101, UR48, 0x3 ;  /* 0x0000003065037c11 */ /* 0x000ff6000f8e18ff */
[----:B------:R-:W-:Y:S01]  /*6c10*/  @P1 SHF.L.U32 R2, R167, 0x1f, RZ ;  /* 0x0000001fa7021819 */ /* 0x000fe200000006ff */
[----:B------:R-:W-:Y:S06]  /*6c20*/  BRA.U !UP0, `(.L_x_98) ;  /* 0x0000000108247547 */ /* 0x000fec000b800000 */
[----:B------:R-:W-:Y:S01]  /*6c30*/  IMAD.U32 R5, RZ, RZ, UR51 ;  /* 0x00000033ff057e24 */ /* 0x000fe2000f8e00ff */
[----:B------:R-:W-:Y:S01]  /*6c40*/  MOV R0, UR37 ;  /* 0x0000002500007c02 */ /* 0x000fe20008000f00 */
[----:B------:R-:W-:Y:S03]  /*6c50*/  UIADD3 UR51, UPT, UPT, UR51, 0x1, URZ ;  /* 0x0000000133337890 */ /* 0x000fe6000fffe0ff */
[----:B------:R-:W-:Y:S01]  /*6c60*/  @P1 LEA R5, R5, UR48, 0x3 ;  /* 0x0000003005051c11 */ /* 0x000fe2000f8e18ff */
[----:B------:R-:W-:Y:S04]  /*6c70*/  UISETP.NE.AND UP0, UPT, UR51, 0x4, UPT ;  /* 0x000000043300788c */ /* 0x000fe8000bf05270 */
[----:B------:R-:W-:Y:S01]  /*6c80*/  @P1 VIADD R5, R5, 0x60 ;  /* 0x0000006005051836 */ /* 0x000fe20000000000 */
[----:B------:R-:W-:Y:S04]  /*6c90*/  USEL UR51, UR51, URZ, UP0 ;  /* 0x000000ff33337287 */ /* 0x000fe80008000000 */
[----:B------:R-:W-:Y:S04]  /*6ca0*/  @P1 PRMT R0, R0, 0x654, R5 ;  /* 0x0000065400001816 */ /* 0x000fe80000000005 */
[----:B------:R2:W-:Y:S04]  /*6cb0*/  @P1 SYNCS.ARRIVE.TRANS64.RED.A1T0 RZ, [R0+URZ], RZ ;  /* 0x000000ff00ff19a7 */ /* 0x0005e800081004ff */
.L_x_98:
[----:B------:R-:W3:Y:S01]  /*6cc0*/  @P1 SYNCS.PHASECHK.TRANS64.TRYWAIT P0, [R3+URZ+0x40], R2 ;  /* 0x00004002030015a7 */ /* 0x000ee200080011ff */
[----:B------:R-:W-:Y:S01]  /*6cd0*/  BSSY B1, `(.L_x_99) ;  /* 0x000001f000017945 */ /* 0x000fe20003800000 */
[----:B---3--:R-:W-:Y:S03]  /*6ce0*/  @P1 SEL R103, RZ, 0x1, !P0 ;  /* 0x00000001ff671807 */ /* 0x008fe60004000000 */
[----:B------:R-:W-:Y:S05]  /*6cf0*/  @!P1 BRA `(.L_x_100) ;  /* 0x0000000000709947 */ /* 0x000fea0003800000 */
[----:B------:R-:W-:Y:S01]  /*6d00*/  ISETP.NE.AND P1, PT, R108, RZ, PT ;  /* 0x000000ff6c00720c */ /* 0x000fe20003f25270 */
[----:B------:R-:W-:Y:S01]  /*6d10*/  BSSY B0, `(.L_x_101) ;  /* 0x000000b000007945 */ /* 0x000fe20003800000 */
[----:B------:R-:W-:Y:S11]  /*6d20*/  ISETP.NE.AND P0, PT, R103, RZ, PT ;  /* 0x000000ff6700720c */ /* 0x000ff60003f05270 */
[----:B------:R-:W-:Y:S05]  /*6d30*/  @P1 IMAD R4, R101, 0x4000, R178 ;  /* 0x0000400065041824 */ /* 0x000fea00078e02b2 */
[----:B------:R-:W-:Y:S04]  /*6d40*/  @P1 IADD3 R9, PT, PT, R4, UR48, RZ ;  /* 0x0000003004091c10 */ /* 0x000fe8000fffe0ff */
[----:B------:R-:W-:Y:S01]  /*6d50*/  @P1 IADD3 R7, PT, PT, R102, R9, RZ ;  /* 0x0000000966071210 */ /* 0x000fe20007ffe0ff */
[--C-:B------:R-:W-:Y:S02]  /*6d60*/  @P1 IMAD.IADD R5, R100, 0x1, R9.reuse ;  /* 0x0000000164051824 */ /* 0x100fe400078e0209 */
[----:B------:R-:W-:Y:S01]  /*6d70*/  @P1 IMAD.IADD R2, R110, 0x1, R9 ;  /* 0x000000016e021824 */ /* 0x000fe200078e0209 */
[----:B------:R-:W-:Y:S06]  /*6d80*/  @P0 BRA `(.L_x_102) ;  /* 0x00000000000c0947 */ /* 0x000fec0003800000 */
[----:B--2---:R-:W-:Y:S04]  /*6d90*/  SHF.L.U32 R0, R167, 0x1f, RZ ;  /* 0x0000001fa7007819 */ /* 0x004fe800000006ff */
[----:B------:R-:W2:Y:S02]  /*6da0*/  SYNCS.PHASECHK.TRANS64.TRYWAIT P0, [R3+URZ+0x40], R0 ;  /* 0x00004000030075a7 */ /* 0x000ea400080011ff */
[----:B--2---:R-:W-:Y:S05]  /*6db0*/  @!P0 BRA `(.L_x_103) ;  /* 0x00000048000c8947 */ /* 0x004fea0003800000 */
.L_x_102:
[----:B------:R-:W-:Y:S05]  /*6dc0*/  BSYNC B0 ;  /* 0x0000000000007941 */ /* 0x000fea0003800000 */
.L_x_101:
[----:B------:R-:W-:Y:S01]  /*6dd0*/  ISETP.NE.AND P0, PT, R108, RZ, PT ;  /* 0x000000ff6c00720c */ /* 0x000fe20003f05270 */
[----:B------:R-:W-:Y:S11]  /*6de0*/  VIADD R101, R101, 0x1 ;  /* 0x0000000165657836 */ /* 0x000ff60000000000 */
[----:B------:R-:W-:Y:S01]  /*6df0*/  @!UPT UIADD3 URZ, UPT, UPT, URZ, URZ, URZ ;  /* 0x000000fffffff290 */ /* 0x000fe2000fffe0ff */
[----:B------:R3:W4:Y:S01]  /*6e00*/  @P0 LDS.128 R88, [R4+UR48+0x400] ;  /* 0x0004003004580984 */ /* 0x0007220008000c00 */
[--C-:B--2---:R-:W-:Y:S01]  /*6e10*/  @P0 IMAD.IADD R3, R102, 0x1, R5.reuse ;  /* 0x0000000166030824 */ /* 0x104fe200078e0205 */
[C---:B------:R-:W-:Y:S01]  /*6e20*/  @P0 IADD3 R0, PT, PT, R110.reuse, R7, RZ ;  /* 0x000000076e000210 */ /* 0x040fe20007ffe0ff */
[C---:B------:R-:W-:Y:S01]  /*6e30*/  @P0 IMAD.IADD R6, R110.reuse, 0x1, R5 ;  /* 0x000000016e060824 */ /* 0x040fe200078e0205 */
[----:B------:R3:W2:Y:S02]  /*6e40*/  @P0 LDS.128 R96, [R2+0x400] ;  /* 0x0004000002600984 */ /* 0x0006a40000000c00 */
[----:B------:R-:W-:Y:S02]  /*6e50*/  @P0 IADD3 R8, PT, PT, R110, R3, RZ ;  /* 0x000000036e080210 */ /* 0x000fe40007ffe0ff */
[----:B------:R3:W1:Y:S04]  /*6e60*/  @P0 LDS.128 R104, [R7+0x400] ;  /* 0x0004000007680984 */ /* 0x0006680000000c00 */
[----:B------:R3:W1:Y:S04]  /*6e70*/  @P0 LDS.128 R112, [R0+0x400] ;  /* 0x0004000000700984 */ /* 0x0006680000000c00 */
[----:B------:R3:W1:Y:S04]  /*6e80*/  @P0 LDS.128 R120, [R5+0x400] ;  /* 0x0004000005780984 */ /* 0x0006680000000c00 */
[----:B------:R3:W1:Y:S04]  /*6e90*/  @P0 LDS.128 R128, [R6+0x400] ;  /* 0x0004000006800984 */ /* 0x0006680000000c00 */
[----:B------:R3:W1:Y:S04]  /*6ea0*/  @P0 LDS.128 R136, [R3+0x400] ;  /* 0x0004000003880984 */ /* 0x0006680000000c00 */
[----:B------:R3:W1:Y:S02]  /*6eb0*/  @P0 LDS.128 R144, [R8+0x400] ;  /* 0x0004000008900984 */ /* 0x0006640000000c00 */
.L_x_100:
[----:B------:R-:W-:Y:S05]  /*6ec0*/  BSYNC B1 ;  /* 0x0000000000017941 */ /* 0x000fea0003800000 */
.L_x_99:
[----:B---3--:R-:W-:Y:S05]  /*6ed0*/  VIADD R3, R80, 0x40 ;  /* 0x0000004050037836 */ /* 0x008fea0000000000 */
[----:B------:R-:W-:Y:S04]  /*6ee0*/  SHF.R.U32.HI R3, RZ, 0x15, R3 ;  /* 0x00000015ff037819 */ /* 0x000fe80000011603 */
[----:B------:R-:W-:Y:S11]  /*6ef0*/  LOP3.LUT P0, RZ, R3, 0x3, R162, 0x48, !PT ;  /* 0x0000000303ff7812 */ /* 0x000ff600078048a2 */
[----:B------:R-:W-:Y:S02]  /*6f00*/  @!UPT UIADD3 URZ, UPT, UPT, URZ, URZ, URZ ;  /* 0x000000fffffff290 */ /* 0x000fe4000fffe0ff */
[----:B------:R-:W-:Y:S05]  /*6f10*/  @!P0 BRA `(.L_x_104) ;  /* 0x0000000000408947 */ /* 0x000fea0003800000 */
[----:B------:R-:W3:Y:S01]  /*6f20*/  LDCU.64 UR8, c[0x4][0x70] ;  /* 0x01000e00ff0877ac */ /* 0x000ee20008000a00 */
[----:B------:R-:W-:Y:S01]  /*6f30*/  MOV R3, 0x0 ;  /* 0x0000000000037802 */ /* 0x000fe20000000f00 */
[----:B------:R-:W-:Y:S02]  /*6f40*/  HFMA2 R12, -RZ, RZ, 0, 5.9604644775390625e-08 ;  /* 0x00000001ff0c7431 */ /* 0x000fe400000001ff */
[----:B------:R-:W-:Y:S02]  /*6f50*/  IMAD.MOV.U32 R8, RZ, RZ, 0x192 ;  /* 0x00000192ff087424 */ /* 0x000fe400078e00ff */
[----:B------:R-:W-:Y:S01]  /*6f60*/  IMAD.MOV.U32 R13, RZ, RZ, RZ ;  /* 0x000000ffff0d7224 */ /* 0x000fe200078e00ff */
[----:B------:R-:W5:Y:S01]  /*6f70*/  LDCU.64 UR6, c[0x4][0x78] ;  /* 0x01000f00ff0677ac */ /* 0x000f620008000a00 */
[----:B------:R-:W1:Y:S01]  /*6f80*/  LDC.64 R2, c[0x4][R3] ;  /* 0x0100000003027b82 */ /* 0x000e620000000a00 */
[----:B------:R-:W2:Y:S01]  /*6f90*/  LDCU.64 UR4, c[0x4][0x10] ;  /* 0x01000200ff0477ac */ /* 0x000ea20008000a00 */
[----:B---3--:R-:W-:Y:S01]  /*6fa0*/  MOV R5, UR9 ;  /* 0x0000000900057c02 */ /* 0x008fe20008000f00 */
[----:B------:R-:W-:Y:S01]  /*6fb0*/  IMAD.U32 R4, RZ, RZ, UR8 ;  /* 0x00000008ff047e24 */ /* 0x000fe2000f8e00ff */
[----:B-----5:R-:W-:Y:S01]  /*6fc0*/  MOV R7, UR7 ;  /* 0x0000000700077c02 */ /* 0x020fe20008000f00 */
[----:B------:R-:W-:Y:S01]  /*6fd0*/  IMAD.U32 R6, RZ, RZ, UR6 ;  /* 0x00000006ff067e24 */ /* 0x000fe2000f8e00ff */
[----:B--2---:R-:W-:Y:S01]  /*6fe0*/  MOV R11, UR5 ;  /* 0x00000005000b7c02 */ /* 0x004fe20008000f00 */
[----:B------:R-:W-:Y:S02]  /*6ff0*/  IMAD.U32 R10, RZ, RZ, UR4 ;  /* 0x00000004ff0a7e24 */ /* 0x000fe4000f8e00ff */
[----:B------:R-:W-:Y:S07]  /*7000*/  LEPC R20, `(.L_x_104) ;  /* 0x000000001014794e */ /* 0x000fee0000000000 */
[----:B-1--4-:R-:W-:Y:S05]  /*7010*/  CALL.ABS.NOINC R2 ;  /* 0x0000000002007343 */ /* 0x012fea0003c00000 */
.L_x_104:
[----:B------:R-:W-:Y:S05]  /*7020*/  WARPSYNC.ALL ;  /* 0x0000000000007948 */ /* 0x000fea0003800000 */
[----:B------:R-:W-:Y:S01]  /*7030*/  R2UR UR4, R80 ;  /* 0x00000000500472ca */ /* 0x000fe200000e0000 */
[--C-:B----4-:R-:W-:Y:S01]  /*7040*/  HADD2.F32 R82, -RZ, R88.reuse.H0_H0 ;  /* 0x20000058ff527230 */ /* 0x110fe20000004100 */
[----:B------:R-:W-:Y:S01]  /*7050*/  ISETP.NE.AND P6, PT, R176, RZ, PT ;  /* 0x000000ffb000720c */ /* 0x000fe20003fc5270 */
[----:B------:R-:W-:Y:S01]  /*7060*/  HADD2.F32 R83, -RZ, R88.H1_H1 ;  /* 0x30000058ff537230 */ /* 0x000fe20000004100 */
[----:B--2---:R-:W-:Y:S01]  /*7070*/  MOV R0, UR51 ;  /* 0x0000003300007c02 */ /* 0x004fe20008000f00 */
[--C-:B------:R-:W-:Y:S01]  /*7080*/  HADD2.F32 R84, -RZ, R89.reuse.H0_H0 ;  /* 0x20000059ff547230 */ /* 0x100fe20000004100 */
[----:B------:R-:W-:Y:S01]  /*7090*/  MOV R85, UR37 ;  /* 0x0000002500557c02 */ /* 0x000fe20008000f00 */
[----:B------:R-:W-:Y:S01]  /*70a0*/  HADD2.F32 R86, -RZ, R89.H1_H1 ;  /* 0x30000059ff567230 */ /* 0x000fe20000004100 */
[----:B------:R-:W-:Y:S01]  /*70b0*/  ISETP.NE.AND P0, PT, R170, RZ, PT ;  /* 0x000000ffaa00720c */ /* 0x000fe20003f05270 */
[----:B------:R-:W-:Y:S04]  /*70c0*/  BSSY.RECONVERGENT B0, `(.L_x_105) ;  /* 0x00000fc000007945 */ /* 0x000fe80003800200 */
[----:B------:R-:W2:Y:S02]  /*70d0*/  LDTM.x64 R4, tmem[UR4+0x40] ;  /* 0x00004004000479ee */ /* 0x000ea40008340000 */
[----:B------:R-:W-:Y:S04]  /*70e0*/  @P6 LEA R0, R0, UR48, 0x3 ;  /* 0x0000003000006c11 */ /* 0x000fe8000f8e18ff */
[----:B------:R-:W-:Y:S04]  /*70f0*/  @P6 IADD3 R0, PT, PT, R0, 0x60, RZ ;  /* 0x0000006000006810 */ /* 0x000fe80007ffe0ff */
[----:B------:R-:W-:Y:S01]  /*7100*/  @P6 PRMT R85, R85, 0x654, R0 ;  /* 0x0000065455556816 */ /* 0x000fe20000000000 */
[C---:B--2---:R-:W-:Y:S01]  /*7110*/  FMUL R0, R78.reuse, R4 ;  /* 0x000000044e007220 */ /* 0x044fe20000400000 */
[C---:B------:R-:W-:Y:S01]  /*7120*/  FMUL R2, R78.reuse, R5 ;  /* 0x000000054e027220 */ /* 0x040fe20000400000 */
[C---:B------:R-:W-:Y:S01]  /*7130*/  FMUL R3, R78.reuse, R6 ;  /* 0x000000064e037220 */ /* 0x040fe20000400000 */
[C---:B------:R-:W-:Y:S01]  /*7140*/  FMUL R7, R78.reuse, R7 ;  /* 0x000000074e077220 */ /* 0x040fe20000400000 */
[C---:B------:R-:W-:Y:S01]  /*7150*/  FFMA R0, R81.reuse, R82, R0 ;  /* 0x0000005251007223 */ /* 0x040fe20000000000 */
[C---:B------:R-:W-:Y:S01]  /*7160*/  FFMA R2, R81.reuse, R83, R2 ;  /* 0x0000005351027223 */ /* 0x040fe20000000002 */
[--C-:B------:R-:W-:Y:S02]  /*7170*/  HADD2.F32 R83, -RZ, R90.reuse.H0_H0 ;  /* 0x2000005aff537230 */ /* 0x100fe40000004100 */
[C---:B------:R-:W-:Y:S01]  /*7180*/  FFMA R3, R81.reuse, R84, R3 ;  /* 0x0000005451037223 */ /* 0x040fe20000000003 */
[----:B------:R-:W-:Y:S01]  /*7190*/  FFMA R7, R81, R86, R7 ;  /* 0x0000005651077223 */ /* 0x000fe20000000007 */
[----:B------:R-:W-:Y:S01]  /*71a0*/  FMUL R4, R78, R8 ;  /* 0x000000084e047220 */ /* 0x000fe20000400000 */
[----:B-1----:R-:W-:Y:S01]  /*71b0*/  F2FP.F16.F32.PACK_AB R92, R2, R0 ;  /* 0x00000000025c723e */ /* 0x002fe200000000ff */
[----:B------:R-:W-:Y:S02]  /*71c0*/  HADD2.F32 R82, -RZ, R90.H1_H1 ;  /* 0x3000005aff527230 */ /* 0x000fe40000004100 */
[C---:B------:R-:W-:Y:S01]  /*71d0*/  FMUL R5, R78.reuse, R9 ;  /* 0x000000094e057220 */ /* 0x040fe20000400000 */
[----:B------:R-:W-:Y:S01]  /*71e0*/  F2FP.F16.F32.PACK_AB R93, R7, R3 ;  /* 0x00000003075d723e */ /* 0x000fe200000000ff */
        /* <DEDUP_REMOVED lines=19> */
[----:B------:R1:W-:Y:S01]  /*7320*/  STS.128 [R178+UR48+0x4400], R92 ;  /* 0x0044005cb2007988 */ /* 0x0003e20008000c30 */
        /* <DEDUP_REMOVED lines=8> */
[C---:B------:R-:W-:Y:S01]  /*73b0*/  FMUL R14, R78.reuse, R18 ;  /* 0x000000124e0e7220 */ /* 0x040fe20000400000 */
[----:B------:R-:W-:Y:S01]  /*73c0*/  F2FP.F16.F32.PACK_AB R117, R15, R10 ;  /* 0x0000000a0f75723e */ /* 0x000fe200000000ff */
[C---:B------:R-:W-:Y:S01]  /*73d0*/  FFMA R12, R81.reuse, R3, R12 ;  /* 0x00000003510c7223 */ /* 0x040fe2000000000c */
[--C-:B------:R-:W-:Y:S02]  /*73e0*/  HADD2.F32 R3, -RZ, R99.reuse.H0_H0 ;  /* 0x20000063ff037230 */ /* 0x100fe40000004100 */
[C---:B------:R-:W-:Y:S01]  /*73f0*/  FFMA R13, R81.reuse, R0, R13 ;  /* 0x00000000510d7223 */ /* 0x040fe2000000000d */
[----:B------:R-:W-:Y:S02]  /*7400*/  HADD2.F32 R2, -RZ, R99.H1_H1 ;  /* 0x30000063ff027230 */ /* 0x000fe40000004100 */
[C---:B------:R-:W-:Y:S01]  /*7410*/  FMUL R19, R78.reuse, R19 ;  /* 0x000000134e137220 */ /* 0x040fe20000400000 */
[--C-:B------:R-:W-:Y:S02]  /*7420*/  HADD2.F32 R83, -RZ, R104.reuse.H0_H0 ;  /* 0x20000068ff537230 */ /* 0x100fe40000004100 */
[----:B------:R-:W-:Y:S01]  /*7430*/  FFMA R14, R81, R3, R14 ;  /* 0x00000003510e7223 */ /* 0x000fe2000000000e */
[----:B------:R-:W-:Y:S01]  /*7440*/  F2FP.F16.F32.PACK_AB R118, R13, R12 ;  /* 0x0000000c0d76723e */ /* 0x000fe200000000ff */
        /* <DEDUP_REMOVED lines=38> */
[C---:B------:R-:W-:Y:S01]  /*76b0*/  FMUL R31, R78.reuse, R31 ;  /* 0x0000001f4e1f7220 */ /* 0x040fe20000400000 */
[----:B------:R3:W-:Y:S01]  /*76c0*/  STS.128 [R177+0x4400], R124 ;  /* 0x0044007cb1007388 */ /* 0x0007e20000000c00 */
[--C-:B------:R-:W-:Y:S02]  /*76d0*/  HADD2.F32 R3, -RZ, R114.reuse.H0_H0 ;  /* 0x20000072ff037230 */ /* 0x100fe40000004100 */
[----:B------:R-:W-:Y:S01]  /*76e0*/  FFMA R26, R81, R0, R26 ;  /* 0x00000000511a7223 */ /* 0x000fe2000000001a */
[----:B------:R-:W-:Y:S01]  /*76f0*/  HADD2.F32 R0, -RZ, R113.H1_H1 ;  /* 0x30000071ff007230 */ /* 0x000fe20000004100 */
[----:B------:R-:W-:Y:S01]  /*7700*/  F2FP.F16.F32.PACK_AB R132, R25, R24 ;  /* 0x000000181984723e */ /* 0x000fe200000000ff */
[C---:B------:R-:W-:Y:S01]  /*7710*/  FMUL R28, R78.reuse, R32 ;  /* 0x000000204e1c7220 */ /* 0x040fe20000400000 */
[----:B------:R-:W-:Y:S02]  /*7720*/  HADD2.F32 R2, -RZ, R114.H1_H1 ;  /* 0x30000072ff027230 */ /* 0x000fe40000004100 */
[C---:B------:R-:W-:Y:S01]  /*7730*/  FMUL R29, R78.reuse, R33 ;  /* 0x000000214e1d7220 */ /* 0x040fe20000400000 */
[--C-:B------:R-:W-:Y:S02]  /*7740*/  HADD2.F32 R83, -RZ, R115.reuse.H0_H0 ;  /* 0x20000073ff537230 */ /* 0x100fe40000004100 */
[C---:B------:R-:W-:Y:S01]  /*7750*/  FFMA R31, R81.reuse, R0, R31 ;  /* 0x00000000511f7223 */ /* 0x040fe2000000001f */
[C---:B------:R-:W-:Y:S01]  /*7760*/  FFMA R28, R81.reuse, R3, R28 ;  /* 0x00000003511c7223 */ /* 0x040fe2000000001c */
[----:B------:R-:W-:Y:S01]  /*7770*/  FFMA R29, R81, R2, R29 ;  /* 0x00000002511d7223 */ /* 0x000fe2000000001d */
[C---:B------:R-:W-:Y:S01]  /*7780*/  FMUL R30, R78.reuse, R34 ;  /* 0x000000224e1e7220 */ /* 0x040fe20000400000 */
[----:B------:R-:W-:Y:S01]  /*7790*/  HADD2.F32 R82, -RZ, R115.H1_H1 ;  /* 0x30000073ff527230 */ /* 0x000fe20000004100 */
[----:B------:R-:W-:Y:S01]  /*77a0*/  F2FP.F16.F32.PACK_AB R133, R31, R26 ;  /* 0x0000001a1f85723e */ /* 0x000fe200000000ff */
        /* <DEDUP_REMOVED lines=16> */
[----:B-1----:R-:W-:Y:S01]  /*78b0*/  F2FP.F16.F32.PACK_AB R92, R33, R32 ;  /* 0x00000020215c723e */ /* 0x002fe200000000ff */
        /* <DEDUP_REMOVED lines=42> */
[--C-:B------:R-:W-:Y:S02]  /*7b60*/  HADD2.F32 R3, -RZ, R136.reuse.H0_H0 ;  /* 0x20000088ff037230 */ /* 0x100fe40000004100 */
[C---:B------:R-:W-:Y:S01]  /*7b70*/  FFMA R46, R81.reuse, R83, R46 ;  /* 0x00000053512e7223 */ /* 0x040fe2000000002e */
[C---:B------:R-:W-:Y:S01]  /*7b80*/  FMUL R48, R78.reuse, R52 ;  /* 0x000000344e307220 */ /* 0x040fe20000400000 */
        /* <DEDUP_REMOVED lines=17> */
[C---:B------:R-:W-:Y:S01]  /*7ca0*/  FFMA R52, R81.reuse, R0, R52 ;  /* 0x0000000051347223 */ /* 0x040fe20000000034 */
[C---:B------:R-:W-:Y:S01]  /*7cb0*/  FFMA R53, R81.reuse, R2, R53 ;  /* 0x0000000251357223 */ /* 0x040fe20000000035 */
[----:B------:R-:W-:Y:S02]  /*7cc0*/  HADD2.F32 R0, -RZ, R139.H1_H1 ;  /* 0x3000008bff007230 */ /* 0x000fe40000004100 */
[----:B------:R-:W-:Y:S01]  /*7cd0*/  FFMA R54, R81, R3, R54 ;  /* 0x0000000351367223 */ /* 0x000fe20000000036 */
[C---:B------:R-:W-:Y:S01]  /*7ce0*/  FMUL R59, R78.reuse, R59 ;  /* 0x0000003b4e3b7220 */ /* 0x040fe20000400000 */
[--C-:B------:R-:W-:Y:S02]  /*7cf0*/  HADD2.F32 R3, -RZ, R144.reuse.H0_H0 ;  /* 0x20000090ff037230 */ /* 0x100fe40000004100 */
[C---:B------:R-:W-:Y:S01]  /*7d00*/  FMUL R56, R78.reuse, R60 ;  /* 0x0000003c4e387220 */ /* 0x040fe20000400000 */
[----:B------:R-:W-:Y:S02]  /*7d10*/  HADD2.F32 R2, -RZ, R144.H1_H1 ;  /* 0x30000090ff027230 */ /* 0x000fe40000004100 */
[C---:B------:R-:W-:Y:S01]  /*7d20*/  FMUL R57, R78.reuse, R61 ;  /* 0x0000003d4e397220 */ /* 0x040fe20000400000 */
[--C-:B------:R-:W-:Y:S01]  /*7d30*/  HADD2.F32 R83, -RZ, R145.reuse.H0_H0 ;  /* 0x20000091ff537230 */ /* 0x100fe20000004100 */
[----:B------:R-:W-:Y:S01]  /*7d40*/  F2FP.F16.F32.PACK_AB R118, R45, R44 ;  /* 0x0000002c2d76723e */ /* 0x000fe200000000ff */
[C---:B------:R-:W-:Y:S01]  /*7d50*/  FMUL R58, R78.reuse, R62 ;  /* 0x0000003e4e3a7220 */ /* 0x040fe20000400000 */
[----:B------:R-:W-:Y:S01]  /*7d60*/  F2FP.F16.F32.PACK_AB R119, R51, R46 ;  /* 0x0000002e3377723e */ /* 0x000fe200000000ff */
[C---:B------:R-:W-:Y:S01]  /*7d70*/  FFMA R59, R81.reuse, R0, R59 ;  /* 0x00000000513b7223 */ /* 0x040fe2000000003b */
[C---:B------:R-:W-:Y:S01]  /*7d80*/  FFMA R56, R81.reuse, R3, R56 ;  /* 0x0000000351387223 */ /* 0x040fe20000000038 */
[----:B------:R-:W-:Y:S02]  /*7d90*/  HADD2.F32 R0, -RZ, R145.H1_H1 ;  /* 0x30000091ff007230 */ /* 0x000fe40000004100 */
[C---:B------:R-:W-:Y:S01]  /*7da0*/  FFMA R57, R81.reuse, R2, R57 ;  /* 0x0000000251397223 */ /* 0x040fe20000000039 */
[----:B------:R1:W-:Y:S01]  /*7db0*/  STS.128 [R182+0x4400], R116 ;  /* 0x00440074b6007388 */ /* 0x0003e20000000c00 */
[C---:B------:R-:W-:Y:S01]  /*7dc0*/  FMUL R63, R78.reuse, R63 ;  /* 0x0000003f4e3f7220 */ /* 0x040fe20000400000 */
[--C-:B------:R-:W-:Y:S02]  /*7dd0*/  HADD2.F32 R3, -RZ, R146.reuse.H0_H0 ;  /* 0x20000092ff037230 */ /* 0x100fe40000004100 */
[C---:B------:R-:W-:Y:S01]  /*7de0*/  FFMA R58, R81.reuse, R83, R58 ;  /* 0x00000053513a7223 */ /* 0x040fe2000000003a */
        /* <DEDUP_REMOVED lines=8> */
[----:B---3--:R-:W-:Y:S01]  /*7e70*/  F2FP.F16.F32.PACK_AB R124, R49, R48 ;  /* 0x00000030317c723e */ /* 0x008fe200000000ff */
[----:B------:R-:W-:Y:S01]  /*7e80*/  FFMA R60, R81, R3, R60 ;  /* 0x00000003513c7223 */ /* 0x000fe2000000003c */
[----:B------:R-:W-:Y:S01]  /*7e90*/  F2FP.F16.F32.PACK_AB R125, R55, R50 ;  /* 0x00000032377d723e */ /* 0x000fe200000000ff */
[----:B------:R-:W-:Y:S01]  /*7ea0*/  FFMA R61, R81, R2, R61 ;  /* 0x00000002513d7223 */ /* 0x000fe2000000003d */
[----:B------:R-:W-:Y:S01]  /*7eb0*/  F2FP.F16.F32.PACK_AB R126, R53, R52 ;  /* 0x00000034357e723e */ /* 0x000fe200000000ff */
[----:B------:R-:W-:Y:S01]  /*7ec0*/  FFMA R62, R81, R83, R62 ;  /* 0x00000053513e7223 */ /* 0x000fe2000000003e */
[----:B------:R-:W-:Y:S01]  /*7ed0*/  F2FP.F16.F32.PACK_AB R127, R59, R54 ;  /* 0x000000363b7f723e */ /* 0x000fe200000000ff */
[----:B------:R-:W-:Y:S01]  /*7ee0*/  FFMA R67, R81, R82, R67 ;  /* 0x0000005251437223 */ /* 0x000fe20000000043 */
[----:B----4-:R-:W-:Y:S02]  /*7ef0*/  F2FP.F16.F32.PACK_AB R132, R57, R56 ;  /* 0x000000383984723e */ /* 0x010fe400000000ff */
[----:B------:R-:W-:Y:S01]  /*7f00*/  F2FP.F16.F32.PACK_AB R133, R63, R58 ;  /* 0x0000003a3f85723e */ /* 0x000fe200000000ff */
[----:B------:R1:W-:Y:S01]  /*7f10*/  STS.128 [R174+0x4400], R124 ;  /* 0x0044007cae007388 */ /* 0x0003e20000000c00 */
[----:B------:R-:W-:Y:S02]  /*7f20*/  F2FP.F16.F32.PACK_AB R134, R61, R60 ;  /* 0x0000003c3d86723e */ /* 0x000fe400000000ff */
[----:B------:R-:W-:Y:S02]  /*7f30*/  F2FP.F16.F32.PACK_AB R135, R67, R62 ;  /* 0x0000003e4387723e */ /* 0x000fe400000000ff */
[----:B------:R-:W-:Y:S02]  /*7f40*/  LEA R0, R101, UR48, 0x3 ;  /* 0x0000003065007c11 */ /* 0x000fe4000f8e18ff */
[----:B------:R-:W-:Y:S01]  /*7f50*/  @P6 SHF.L.U32 R3, R167, 0x1f, RZ ;  /* 0x0000001fa7036819 */ /* 0x000fe200000006ff */
        /* <DEDUP_REMOVED lines=9> */
[----:B------:R-:W-:Y:S02]  /*7ff0*/  UIADD3 UR8, UP0, UPT, UR52, 0x680, URZ ;  /* 0x0000068034087890 */ /* 0x000fe4000ff1e0ff */
[----:B------:R-:W-:Y:S02]  /*8000*/  UIADD3 UR5, UPT, UPT, UR41, 0x40, URZ ;  /* 0x0000004029057890 */ /* 0x000fe4000fffe0ff */
[----:B------:R-:W-:Y:S02]  /*8010*/  UIADD3 UR4, UPT, UPT, UR48, 0x4400, URZ ;  /* 0x0000440030047890 */ /* 0x000fe4000fffe0ff */
[----:B------:R-:W-:Y:S01]  /*8020*/  UIADD3.X UR9, UPT, UPT, URZ, UR53, URZ, UP0, !UPT ;  /* 0x00000035ff097290 */ /* 0x000fe200087fe4ff */
[----:B------:R-:W-:Y:S01]  /*8030*/  UMOV UR6, UR42 ;  /* 0x0000002a00067c82 */ /* 0x000fe20008000000 */
[----:B------:R-:W-:Y:S07]  /*8040*/  UMOV UR7, UR36 ;  /* 0x0000002400077c82 */ /* 0x000fee0008000000 */
[----:B------:R2:W-:Y:S01]  /*8050*/  UTMASTG.3D [UR4], [UR8] ;  /* 0x00000004080073b5 */ /* 0x0005e20008010000 */
[----:B------:R0:W-:Y:S01]  /*8060*/  UTMACMDFLUSH ;  /* 0x00000000000079b7 */ /* 0x0001e20000000000 */
[----:B--2---:R-:W-:Y:S04]  /*8070*/  DEPBAR.LE SB0, 0x1 ;  /* 0x000080400000791a */ /* 0x004fe80000000000 */
.L_x_106:
[----:B------:R-:W-:Y:S05]  /*8080*/  BSYNC.RECONVERGENT B0 ;  /* 0x0000000000007941 */ /* 0x000fea0003800200 */
.L_x_105:
[----:B------:R-:W-:Y:S01]  /*8090*/  BAR.SYNC.DEFER_BLOCKING 0x1, 0x80 ;  /* 0x0042000000007b1d */ /* 0x000fe20000010000 */
[----:B------:R-:W-:Y:S04]  /*80a0*/  UIADD3 UR40, UPT, UPT, UR51, 0x1, URZ ;  /* 0x0000000133287890 */ /* 0x000fe8000fffe0ff */
[----:B------:R-:W-:Y:S04]  /*80b0*/  UISETP.NE.AND UP0, UPT, UR40, 0x4, UPT ;  /* 0x000000042800788c */ /* 0x000fe8000bf05270 */
[----:B------:R-:W-:Y:S01]  /*80c0*/  USEL UR40, UR40, URZ, UP0 ;  /* 0x000000ff28287287 */ /* 0x000fe20008000000 */
[----:B------:R2:W-:Y:S01]  /*80d0*/  @P6 SYNCS.ARRIVE.TRANS64.RED.A1T0 RZ, [R85+URZ], RZ ;  /* 0x000000ff55ff69a7 */ /* 0x0005e200081004ff */
[----:B------:R-:W-:Y:S01]  /*80e0*/  BSSY B1, `(.L_x_107) ;  /* 0x0000020000017945 */ /* 0x000fe20003800000 */
[----:B------:R-:W3:Y:S02]  /*80f0*/  @P6 SYNCS.PHASECHK.TRANS64.TRYWAIT P0, [R0+URZ+0x40], R3 ;  /* 0x00004003000065a7 */ /* 0x000ee400080011ff */
[----:B---3--:R-:W-:Y:S01]  /*8100*/  @P6 SEL R103, RZ, 0x1, !P0 ;  /* 0x00000001ff676807 */ /* 0x008fe20004000000 */
[----:B--2---:R-:W-:Y:S06]  /*8110*/  @!P6 BRA `(.L_x_108) ;  /* 0x000000000070e947 */ /* 0x004fec0003800000 */
        /* <DEDUP_REMOVED lines=9> */
[----:B------:R-:W-:Y:S04]  /*81b0*/  SHF.L.U32 R7, R167, 0x1f, RZ ;  /* 0x0000001fa7077819 */ /* 0x000fe800000006ff */
[----:B------:R-:W2:Y:S02]  /*81c0*/  SYNCS.PHASECHK.TRANS64.TRYWAIT P0, [R0+URZ+0x40], R7 ;  /* 0x00004007000075a7 */ /* 0x000ea400080011ff */
[----:B--2---:R-:W-:Y:S05]  /*81d0*/  @!P0 BRA `(.L_x_111) ;  /* 0x0000003400188947 */ /* 0x004fea0003800000 */
.L_x_110:
[----:B------:R-:W-:Y:S05]  /*81e0*/  BSYNC B0 ;  /* 0x0000000000007941 */ /* 0x000fea0003800000 */
.L_x_109:
        /* <DEDUP_REMOVED lines=15> */
.L_x_108:
[----:B------:R-:W-:Y:S05]  /*82e0*/  BSYNC B1 ;  /* 0x0000000000017941 */ /* 0x000fea0003800000 */
.L_x_107:
        /* <DEDUP_REMOVED lines=21> */
.L_x_112:
[----:B------:R-:W-:Y:S05]  /*8440*/  WARPSYNC.ALL ;  /* 0x0000000000007948 */ /* 0x000fea0003800000 */
[----:B------:R-:W-:Y:S01]  /*8450*/  R2UR UR4, R80 ;  /* 0x00000000500472ca */ /* 0x000fe200000e0000 */
[--C-:B----4-:R-:W-:Y:S01]  /*8460*/  HADD2.F32 R82, -RZ, R88.reuse.H0_H0 ;  /* 0x20000058ff527230 */ /* 0x110fe20000004100 */
[----:B------:R-:W-:Y:S01]  /*8470*/  ISETP.NE.AND P6, PT, R176, RZ, PT ;  /* 0x000000ffb000720c */ /* 0x000fe20003fc5270 */
[----:B------:R-:W-:Y:S01]  /*8480*/  HADD2.F32 R83, -RZ, R88.H1_H1 ;  /* 0x30000058ff537230 */ /* 0x000fe20000004100 */
[----:B------:R-:W-:Y:S01]  /*8490*/  MOV R3, UR40 ;  /* 0x0000002800037c02 */ /* 0x000fe20008000f00 */
[----:B------:R-:W-:Y:S01]  /*84a0*/  BSSY.RECONVERGENT B0, `(.L_x_113) ;  /* 0x0000100000007945 */ /* 0x000fe20003800200 */
[----:B------:R-:W-:Y:S02]  /*84b0*/  MOV R84, UR37 ;  /* 0x0000002500547c02 */ /* 0x000fe40008000f00 */
[----:B------:R-:W-:Y:S05]  /*84c0*/  ISETP.NE.AND P0, PT, R170, RZ, PT ;  /* 0x000000ffaa00720c */ /* 0x000fea0003f05270 */
[----:B------:R-:W3:Y:S02]  /*84d0*/  LDTM.x64 R4, tmem[UR4+0x80] ;  /* 0x00008004000479ee */ /* 0x000ee40008340000 */
[----:B------:R-:W-:Y:S04]  /*84e0*/  @P6 LEA R3, R3, UR48, 0x3 ;  /* 0x0000003003036c11 */ /* 0x000fe8000f8e18ff */
[----:B------:R-:W-:Y:S04]  /*84f0*/  @P6 IADD3 R3, PT, PT, R3, 0x60, RZ ;  /* 0x0000006003036810 */ /* 0x000fe80007ffe0ff */
[----:B------:R-:W-:Y:S01]  /*8500*/  @P6 PRMT R84, R84, 0x654, R3 ;  /* 0x0000065454546816 */ /* 0x000fe20000000003 */
[C---:B---3--:R-:W-:Y:S01]  /*8510*/  FMUL R0, R78.reuse, R4 ;  /* 0x000000044e007220 */ /* 0x048fe20000400000 */
[C---:B------:R-:W-:Y:S01]  /*8520*/  FMUL R3, R78.reuse, R6 ;  /* 0x000000064e037220 */ /* 0x040fe20000400000 */
[C---:B------:R-:W-:Y:S01]  /*8530*/  FMUL R4, R78.reuse, R8 ;  /* 0x000000084e047220 */ /* 0x040fe20000400000 */
[C---:B------:R-:W-:Y:S01]  /*8540*/  FMUL R6, R78.reuse, R10 ;  /* 0x0000000a4e067220 */ /* 0x040fe20000400000 */
[C---:B------:R-:W-:Y:S01]  /*8550*/  FFMA R0, R81.reuse, R82, R0 ;  /* 0x0000005251007223 */ /* 0x040fe20000000000 */
[C---:B------:R-:W-:Y:S01]  /*8560*/  FMUL R8, R78.reuse, R12 ;  /* 0x0000000c4e087220 */ /* 0x040fe20000400000 */
        /* <DEDUP_REMOVED lines=38> */
[--C-:B------:R-:W-:Y:S02]  /*87d0*/  HADD2.F32 R64, -RZ, R89.reuse.H0_H0 ;  /* 0x20000059ff407230 */ /* 0x100fe40000004100 */
[C---:B------:R-:W-:Y:S01]  /*87e0*/  FMUL R49, R78.reuse, R53 ;  /* 0x000000354e317220 */ /* 0x040fe20000400000 */
[C---:B------:R-:W-:Y:S01]  /*87f0*/  FMUL R62, R78.reuse, R66 ;  /* 0x000000424e3e7220 */ /* 0x040fe20000400000 */
[----:B------:R-:W-:Y:S02]  /*8800*/  HADD2.F32 R66, -RZ, R89.H1_H1 ;  /* 0x30000059ff427230 */ /* 0x000fe40000004100 */
[C---:B------:R-:W-:Y:S01]  /*8810*/  FMUL R53, R78.reuse, R57 ;  /* 0x000000394e357220 */ /* 0x040fe20000400000 */
[C---:B------:R-:W-:Y:S01]  /*8820*/  FMUL R7, R78.reuse, R7 ;  /* 0x000000074e077220 */ /* 0x040fe20000400000 */
[C---:B------:R-:W-:Y:S01]  /*8830*/  FMUL R57, R78.reuse, R61 ;  /* 0x0000003d4e397220 */ /* 0x040fe20000400000 */
[----:B------:R-:W-:Y:S01]  /*8840*/  FMUL R61, R78, R65 ;  /* 0x000000414e3d7220 */ /* 0x000fe20000400000 */
[--C-:B------:R-:W-:Y:S02]  /*8850*/  HADD2.F32 R65, -RZ, R90.reuse.H0_H0 ;  /* 0x2000005aff417230 */ /* 0x100fe40000004100 */
[C---:B------:R-:W-:Y:S01]  /*8860*/  FFMA R2, R81.reuse, R83, R2 ;  /* 0x0000005351027223 */ /* 0x040fe20000000002 */
[C---:B------:R-:W-:Y:S01]  /*8870*/  FFMA R3, R81.reuse, R64, R3 ;  /* 0x0000004051037223 */ /* 0x040fe20000000003 */
[----:B------:R-:W-:Y:S02]  /*8880*/  HADD2.F32 R64, -RZ, R90.H1_H1 ;  /* 0x3000005aff407230 */ /* 0x000fe40000004100 */
[C---:B------:R-:W-:Y:S01]  /*8890*/  FFMA R7, R81.reuse, R66, R7 ;  /* 0x0000004251077223 */ /* 0x040fe20000000007 */
[----:B------:R-:W-:Y:S01]  /*88a0*/  FFMA R4, R81, R65, R4 ;  /* 0x0000004151047223 */ /* 0x000fe20000000004 */
[--C-:B------:R-:W-:Y:S01]  /*88b0*/  HADD2.F32 R65, -RZ, R91.reuse.H0_H0 ;  /* 0x2000005bff417230 */ /* 0x100fe20000004100 */
[----:B-1----:R-:W-:Y:S01]  /*88c0*/  F2FP.F16.F32.PACK_AB R92, R2, R0 ;  /* 0x00000000025c723e */ /* 0x002fe200000000ff */
[----:B------:R-:W-:Y:S01]  /*88d0*/  HADD2.F32 R0, -RZ, R91.H1_H1 ;  /* 0x3000005bff007230 */ /* 0x000fe20000004100 */
[----:B------:R-:W-:Y:S01]  /*88e0*/  F2FP.F16.F32.PACK_AB R93, R7, R3 ;  /* 0x00000003075d723e */ /* 0x000fe200000000ff */
[--C-:B--2---:R-:W-:Y:S02]  /*88f0*/  HADD2.F32 R3, -RZ, R96.reuse.H0_H0 ;  /* 0x20000060ff037230 */ /* 0x104fe40000004100 */
[C---:B------:R-:W-:Y:S01]  /*8900*/  FMUL R11, R78.reuse, R11 ;  /* 0x0000000b4e0b7220 */ /* 0x040fe20000400000 */
[----:B------:R-:W-:Y:S02]  /*8910*/  HADD2.F32 R2, -RZ, R96.H1_H1 ;  /* 0x30000060ff027230 */ /* 0x000fe40000004100 */
[C---:B------:R-:W-:Y:S01]  /*8920*/  FFMA R5, R81.reuse, R64, R5 ;  /* 0x0000004051057223 */ /* 0x040fe20000000005 */
[C---:B------:R-:W-:Y:S01]  /*8930*/  FFMA R6, R81.reuse, R65, R6 ;  /* 0x0000004151067223 */ /* 0x040fe20000000006 */
[C---:B------:R-:W-:Y:S01]  /*8940*/  FFMA R11, R81.reuse, R0, R11 ;  /* 0x00000000510b7223 */ /* 0x040fe2000000000b */
[--C-:B------:R-:W-:Y:S02]  /*8950*/  HADD2.F32 R0, -RZ, R97.reuse.H0_H0 ;  /* 0x20000061ff007230 */ /* 0x100fe40000004100 */
[C---:B------:R-:W-:Y:S01]  /*8960*/  FFMA R8, R81.reuse, R3, R8 ;  /* 0x0000000351087223 */ /* 0x040fe20000000008 */
[--C-:B------:R-:W-:Y:S02]  /*8970*/  HADD2.F32 R3, -RZ, R98.reuse.H0_H0 ;  /* 0x20000062ff037230 */ /* 0x100fe40000004100 */
[C---:B------:R-:W-:Y:S01]  /*8980*/  FFMA R9, R81.reuse, R2, R9 ;  /* 0x0000000251097223 */ /* 0x040fe20000000009 */
[----:B------:R-:W-:Y:S02]  /*8990*/  HADD2.F32 R2, -RZ, R97.H1_H1 ;  /* 0x30000061ff027230 */ /* 0x000fe40000004100 */
[C---:B------:R-:W-:Y:S01]  /*89a0*/  FMUL R15, R78.reuse, R15 ;  /* 0x0000000f4e0f7220 */ /* 0x040fe20000400000 */
[----:B------:R-:W-:Y:S01]  /*89b0*/  FFMA R10, R81, R0, R10 ;  /* 0x00000000510a7223 */ /* 0x000fe2000000000a */
[----:B------:R-:W-:Y:S01]  /*89c0*/  HADD2.F32 R0, -RZ, R98.H1_H1 ;  /* 0x30000062ff007230 */ /* 0x000fe20000004100 */
[----:B------:R-:W-:Y:S01]  /*89d0*/  F2FP.F16.F32.PACK_AB R94, R5, R4 ;  /* 0x00000004055e723e */ /* 0x000fe200000000ff */
[--C-:B------:R-:W-:Y:S02]  /*89e0*/  HADD2.F32 R5, -RZ, R104.reuse.H0_H0 ;  /* 0x20000068ff057230 */ /* 0x100fe40000004100 */
[C---:B------:R-:W-:Y:S01]  /*89f0*/  FFMA R15, R81.reuse, R2, R15 ;  /* 0x00000002510f7223 */ /* 0x040fe2000000000f */
[--C-:B------:R-:W-:Y:S02]  /*8a00*/  HADD2.F32 R2, -RZ, R99.reuse.H1_H1 ;  /* 0x30000063ff027230 */ /* 0x100fe40000004100 */
[C---:B------:R-:W-:Y:S01]  /*8a10*/  FFMA R12, R81.reuse, R3, R12 ;  /* 0x00000003510c7223 */ /* 0x040fe2000000000c */
[----:B------:R-:W-:Y:S02]  /*8a20*/  HADD2.F32 R3, -RZ, R99.H0_H0 ;  /* 0x20000063ff037230 */ /* 0x000fe40000004100 */
[C---:B------:R-:W-:Y:S01]  /*8a30*/  FMUL R19, R78.reuse, R19 ;  /* 0x000000134e137220 */ /* 0x040fe20000400000 */
[----:B------:R-:W-:Y:S02]  /*8a40*/  HADD2.F32 R4, -RZ, R107.H1_H1 ;  /* 0x3000006bff047230 */ /* 0x000fe40000004100 */
[C---:B------:R-:W-:Y:S01]  /*8a50*/  FFMA R13, R81.reuse, R0, R13 ;  /* 0x00000000510d7223 */ /* 0x040fe2000000000d */
[----:B------:R-:W-:Y:S02]  /*8a60*/  HADD2.F32 R0, -RZ, R104.H1_H1 ;  /* 0x30000068ff007230 */ /* 0x000fe40000004100 */
[C---:B------:R-:W-:Y:S01]  /*8a70*/  FFMA R14, R81.reuse, R3, R14 ;  /* 0x00000003510e7223 */ /* 0x040fe2000000000e */
[--C-:B------:R-:W-:Y:S02]  /*8a80*/  HADD2.F32 R3, -RZ, R106.reuse.H0_H0 ;  /* 0x2000006aff037230 */ /* 0x100fe40000004100 */
[C---:B------:R-:W-:Y:S01]  /*8a90*/  FFMA R19, R81.reuse, R2, R19 ;  /* 0x0000000251137223 */ /* 0x040fe20000000013 */
[----:B------:R-:W-:Y:S02]  /*8aa0*/  HADD2.F32 R2, -RZ, R105.H0_H0 ;  /* 0x20000069ff027230 */ /* 0x000fe40000004100 */
[C---:B------:R-:W-:Y:S01]  /*8ab0*/  FFMA R16, R81.reuse, R5, R16 ;  /* 0x0000000551107223 */ /* 0x040fe20000000010 */
[----:B------:R-:W-:Y:S02]  /*8ac0*/  HADD2.F32 R5, -RZ, R107.H0_H0 ;  /* 0x2000006bff057230 */ /* 0x000fe40000004100 */
[C---:B------:R-:W-:Y:S01]  /*8ad0*/  FFMA R17, R81.reuse, R0, R17 ;  /* 0x0000000051117223 */ /* 0x040fe20000000011 */
[----:B------:R-:W-:Y:S02]  /*8ae0*/  HADD2.F32 R0, -RZ, R105.H1_H1 ;  /* 0x30000069ff007230 */ /* 0x000fe40000004100 */
[C---:B------:R-:W-:Y:S01]  /*8af0*/  FMUL R23, R78.reuse, R23 ;  /* 0x000000174e177220 */ /* 0x040fe20000400000 */
[C---:B------:R-:W-:Y:S01]  /*8b00*/  FFMA R18, R81.reuse, R2, R18 ;  /* 0x0000000251127223 */ /* 0x040fe20000000012 */
[----:B------:R-:W-:Y:S02]  /*8b10*/  HADD2.F32 R2, -RZ, R106.H1_H1 ;  /* 0x3000006aff027230 */ /* 0x000fe40000004100 */
[C---:B------:R-:W-:Y:S01]  /*8b20*/  FMUL R27, R78.reuse, R27 ;  /* 0x0000001b4e1b7220 */ /* 0x040fe20000400000 */
[C---:B------:R-:W-:Y:S01]  /*8b30*/  FFMA R23, R81.reuse, R0, R23 ;  /* 0x0000000051177223 */ /* 0x040fe20000000017 */
[----:B------:R-:W-:Y:S02]  /*8b40*/  HADD2.F32 R0, -RZ, R112.H0_H0 ;  /* 0x20000070ff007230 */ /* 0x000fe40000004100 */
[C---:B------:R-:W-:Y:S01]  /*8b50*/  FFMA R20, R81.reuse, R3, R20 ;  /* 0x0000000351147223 */ /* 0x040fe20000000014 */
[----:B------:R-:W-:Y:S02]  /*8b60*/  HADD2.F32 R3, -RZ, R114.H0_H0 ;  /* 0x20000072ff037230 */ /* 0x000fe40000004100 */
[C---:B------:R-:W-:Y:S01]  /*8b70*/  FFMA R21, R81.reuse, R2, R21 ;  /* 0x0000000251157223 */ /* 0x040fe20000000015 */
[C---:B------:R-:W-:Y:S01]  /*8b80*/  FFMA R22, R81.reuse, R5, R22 ;  /* 0x0000000551167223 */ /* 0x040fe20000000016 */
[C---:B------:R-:W-:Y:S01]  /*8b90*/  FFMA R27, R81.reuse, R4, R27 ;  /* 0x00000004511b7223 */ /* 0x040fe2000000001b */
[C---:B------:R-:W-:Y:S01]  /*8ba0*/  FFMA R24, R81.reuse, R0, R24 ;  /* 0x0000000051187223 */ /* 0x040fe20000000018 */
[----:B------:R-:W-:Y:S02]  /*8bb0*/  HADD2.F32 R2, -RZ, R112.H1_H1 ;  /* 0x30000070ff027230 */ /* 0x000fe40000004100 */
[C---:B------:R-:W-:Y:S01]  /*8bc0*/  FMUL R31, R78.reuse, R31 ;  /* 0x0000001f4e1f7220 */ /* 0x040fe20000400000 */
[----:B------:R-:W-:Y:S02]  /*8bd0*/  HADD2.F32 R0, -RZ, R113.H0_H0 ;  /* 0x20000071ff007230 */ /* 0x000fe40000004100 */
[C---:B------:R-:W-:Y:S01]  /*8be0*/  FMUL R35, R78.reuse, R35 ;  /* 0x000000234e237220 */ /* 0x040fe20000400000 */
[----:B------:R-:W-:Y:S02]  /*8bf0*/  HADD2.F32 R5, -RZ, R115.H0_H0 ;  /* 0x20000073ff057230 */ /* 0x000fe40000004100 */
[C---:B------:R-:W-:Y:S01]  /*8c00*/  FFMA R25, R81.reuse, R2, R25 ;  /* 0x0000000251197223 */ /* 0x040fe20000000019 */
[----:B------:R-:W-:Y:S02]  /*8c10*/  HADD2.F32 R2, -RZ, R114.H1_H1 ;  /* 0x30000072ff027230 */ /* 0x000fe40000004100 */
[----:B------:R-:W-:Y:S01]  /*8c20*/  FFMA R26, R81, R0, R26 ;  /* 0x00000000511a7223 */ /* 0x000fe2000000001a */
[----:B------:R-:W-:Y:S02]  /*8c30*/  HADD2.F32 R0, -RZ, R113.H1_H1 ;  /* 0x30000071ff007230 */ /* 0x000fe40000004100 */
[C---:B------:R-:W-:Y:S01]  /*8c40*/  FMUL R39, R78.reuse, R39 ;  /* 0x000000274e277220 */ /* 0x040fe20000400000 */
[----:B------:R-:W-:Y:S01]  /*8c50*/  HADD2.F32 R4, -RZ, R115.H1_H1 ;  /* 0x30000073ff047230 */ /* 0x000fe20000004100 */
[----:B------:R-:W-:Y:S01]  /*8c60*/  F2FP.F16.F32.PACK_AB R95, R11, R6 ;  /* 0x000000060b5f723e */ /* 0x000fe200000000ff */
[C---:B------:R-:W-:Y:S01]  /*8c70*/  FMUL R43, R78.reuse, R43 ;  /* 0x0000002b4e2b7220 */ /* 0x040fe20000400000 */
[C---:B------:R-:W-:Y:S01]  /*8c80*/  FFMA R31, R81.reuse, R0, R31 ;  /* 0x00000000511f7223 */ /* 0x040fe2000000001f */
[--C-:B------:R-:W-:Y:S02]  /*8c90*/  HADD2.F32 R0, -RZ, R120.reuse.H0_H0 ;  /* 0x20000078ff007230 */ /* 0x100fe40000004100 */
[C---:B------:R-:W-:Y:S01]  /*8ca0*/  FFMA R28, R81.reuse, R3, R28 ;  /* 0x00000003511c7223 */ /* 0x040fe2000000001c */
[----:B------:R1:W-:Y:S01]  /*8cb0*/  STS.128 [R178+UR48+0x8400], R92 ;  /* 0x0084005cb2007988 */ /* 0x0003e20008000c30 */
[C---:B------:R-:W-:Y:S01]  /*8cc0*/  FFMA R29, R81.reuse, R2, R29 ;  /* 0x00000002511d7223 */ /* 0x040fe2000000001d */
[C---:B------:R-:W-:Y:S01]  /*8cd0*/  FFMA R30, R81.reuse, R5, R30 ;  /* 0x00000005511e7223 */ /* 0x040fe2000000001e */
[C---:B------:R-:W-:Y:S01]  /*8ce0*/  FFMA R35, R81.reuse, R4, R35 ;  /* 0x0000000451237223 */ /* 0x040fe20000000023 */
[----:B------:R-:W-:Y:S02]  /*8cf0*/  HADD2.F32 R2, -RZ, R120.H1_H1 ;  /* 0x30000078ff027230 */ /* 0x000fe40000004100 */
[----:B------:R-:W-:Y:S01]  /*8d00*/  FFMA R32, R81, R0, R32 ;  /* 0x0000000051207223 */ /* 0x000fe20000000020 */
[--C-:B------:R-:W-:Y:S01]  /*8d10*/  HADD2.F32 R3, -RZ, R121.reuse.H0_H0 ;  /* 0x20000079ff037230 */ /* 0x100fe20000004100 */
[----:B------:R-:W-:Y:S01]  /*8d20*/  F2FP.F16.F32.PACK_AB R8, R9, R8 ;  /* 0x000000080908723e */ /* 0x000fe200000000ff */
[----:B------:R-:W-:Y:S02]  /*8d30*/  HADD2.F32 R0, -RZ, R121.H1_H1 ;  /* 0x30000079ff007230 */ /* 0x000fe40000004100 */
[C---:B------:R-:W-:Y:S01]  /*8d40*/  FFMA R33, R81.reuse, R2, R33 ;  /* 0x0000000251217223 */ /* 0x040fe20000000021 */
[--C-:B------:R-:W-:Y:S02]  /*8d50*/  HADD2.F32 R5, -RZ, R123.reuse.H0_H0 ;  /* 0x2000007bff057230 */ /* 0x100fe40000004100 */
[C---:B------:R-:W-:Y:S01]  /*8d60*/  FFMA R34, R81.reuse, R3, R34 ;  /* 0x0000000351227223 */ /* 0x040fe20000000022 */
[--C-:B------:R-:W-:Y:S02]  /*8d70*/  HADD2.F32 R3, -RZ, R122.reuse.H0_H0 ;  /* 0x2000007aff037230 */ /* 0x100fe40000004100 */
[----:B------:R-:W-:Y:S01]  /*8d80*/  FFMA R39, R81, R0, R39 ;  /* 0x0000000051277223 */ /* 0x000fe20000000027 */
[----:B------:R-:W-:Y:S01]  /*8d90*/  HADD2.F32 R0, -RZ, R122.H1_H1 ;  /* 0x3000007aff007230 */ /* 0x000fe20000004100 */
[----:B------:R-:W-:Y:S01]  /*8da0*/  F2FP.F16.F32.PACK_AB R9, R15, R10 ;  /* 0x0000000a0f09723e */ /* 0x000fe200000000ff */
[----:B------:R-:W-:Y:S02]  /*8db0*/  HADD2.F32 R2, -RZ, R123.H1_H1 ;  /* 0x3000007bff027230 */ /* 0x000fe40000004100 */
[C---:B------:R-:W-:Y:S01]  /*8dc0*/  FFMA R36, R81.reuse, R3, R36 ;  /* 0x0000000351247223 */ /* 0x040fe20000000024 */
[--C-:B------:R-:W-:Y:S02]  /*8dd0*/  HADD2.F32 R3, -RZ, R129.reuse.H0_H0 ;  /* 0x20000081ff037230 */ /* 0x100fe40000004100 */
[C---:B------:R-:W-:Y:S01]  /*8de0*/  FFMA R37, R81.reuse, R0, R37 ;  /* 0x0000000051257223 */ /* 0x040fe20000000025 */
[C---:B------:R-:W-:Y:S01]  /*8df0*/  FFMA R38, R81.reuse, R5, R38 ;  /* 0x0000000551267223 */ /* 0x040fe20000000026 */
[--C-:B------:R-:W-:Y:S02]  /*8e00*/  HADD2.F32 R0, -RZ, R128.reuse.H0_H0 ;  /* 0x20000080ff007230 */ /* 0x100fe40000004100 */
[----:B------:R-:W-:Y:S01]  /*8e10*/  FFMA R43, R81, R2, R43 ;  /* 0x00000002512b7223 */ /* 0x000fe2000000002b */
[----:B------:R-:W-:Y:S01]  /*8e20*/  HADD2.F32 R2, -RZ, R128.H1_H1 ;  /* 0x30000080ff027230 */ /* 0x000fe20000004100 */
[----:B------:R-:W-:Y:S01]  /*8e30*/  F2FP.F16.F32.PACK_AB R10, R13, R12 ;  /* 0x0000000c0d0a723e */ /* 0x000fe200000000ff */
[C---:B------:R-:W-:Y:S01]  /*8e40*/  FMUL R47, R78.reuse, R47 ;  /* 0x0000002f4e2f7220 */ /* 0x040fe20000400000 */
[----:B------:R-:W-:Y:S01]  /*8e50*/  F2FP.F16.F32.PACK_AB R11, R19, R14 ;  /* 0x0000000e130b723e */ /* 0x000fe200000000ff */
[C---:B------:R-:W-:Y:S01]  /*8e60*/  FFMA R40, R81.reuse, R0, R40 ;  /* 0x0000000051287223 */ /* 0x040fe20000000028 */
[----:B------:R-:W-:Y:S02]  /*8e70*/  HADD2.F32 R0, -RZ, R129.H1_H1 ;  /* 0x30000081ff007230 */ /* 0x000fe40000004100 */
[C---:B------:R-:W-:Y:S01]  /*8e80*/  FFMA R41, R81.reuse, R2, R41 ;  /* 0x0000000251297223 */ /* 0x040fe20000000029 */
[----:B------:R-:W-:Y:S01]  /*8e90*/  FFMA R42, R81, R3, R42 ;  /* 0x00000003512a7223 */ /* 0x000fe2000000002a */
[----:B------:R1:W-:Y:S01]  /*8ea0*/  STS.128 [R179+0x8400], R8 ;  /* 0x00840008b3007388 */ /* 0x0003e20000000c00 */
[--C-:B------:R-:W-:Y:S01]  /*8eb0*/  HADD2.F32 R3, -RZ, R130.reuse.H0_H0 ;  /* 0x20000082ff037230 */ /* 0x100fe20000004100 */
[----:B------:R-:W-:Y:S01]  /*8ec0*/  F2FP.F16.F32.PACK_AB R16, R17, R16 ;  /* 0x000000101110723e */ /* 0x000fe200000000ff */
[----:B------:R-:W-:Y:S01]  /*8ed0*/  HADD2.F32 R2, -RZ, R130.H1_H1 ;  /* 0x30000082ff027230 */ /* 0x000fe20000004100 */
[----:B------:R-:W-:Y:S01]  /*8ee0*/  F2FP.F16.F32.PACK_AB R17, R23, R18 ;  /* 0x000000121711723e */ /* 0x000fe200000000ff */
[----:B------:R-:W-:Y:S01]  /*8ef0*/  FFMA R47, R81, R0, R47 ;  /* 0x00000000512f7223 */ /* 0x000fe2000000002f */
[--C-:B------:R-:W-:Y:S01]  /*8f00*/  HADD2.F32 R5, -RZ, R131.reuse.H0_H0 ;  /* 0x20000083ff057230 */ /* 0x100fe20000004100 */
[----:B------:R-:W-:Y:S01]  /*8f10*/  F2FP.F16.F32.PACK_AB R18, R21, R20 ;  /* 0x000000141512723e */ /* 0x000fe200000000ff */
[----:B------:R-:W-:Y:S01]  /*8f20*/  HADD2.F32 R0, -RZ, R131.H1_H1 ;  /* 0x30000083ff007230 */ /* 0x000fe20000004100 */
[----:B------:R-:W-:Y:S01]  /*8f30*/  F2FP.F16.F32.PACK_AB R19, R27, R22 ;  /* 0x000000161b13723e */ /* 0x000fe200000000ff */
[C---:B------:R-:W-:Y:S01]  /*8f40*/  FMUL R51, R78.reuse, R51 ;  /* 0x000000334e337220 */ /* 0x040fe20000400000 */
[C---:B------:R-:W-:Y:S01]  /*8f50*/  FFMA R44, R81.reuse, R3, R44 ;  /* 0x00000003512c7223 */ /* 0x040fe2000000002c */
[C---:B------:R-:W-:Y:S01]  /*8f60*/  FFMA R45, R81.reuse, R2, R45 ;  /* 0x00000002512d7223 */ /* 0x040fe2000000002d */
[C---:B------:R-:W-:Y:S01]  /*8f70*/  FFMA R46, R81.reuse, R5, R46 ;  /* 0x00000005512e7223 */ /* 0x040fe2000000002e */
[----:B------:R1:W-:Y:S01]  /*8f80*/  STS.128 [R177+0x8400], R16 ;  /* 0x00840010b1007388 */ /* 0x0003e20000000c00 */
[----:B------:R-:W-:Y:S01]  /*8f90*/  FFMA R51, R81, R0, R51 ;  /* 0x0000000051337223 */ /* 0x000fe20000000033 */
[--C-:B------:R-:W-:Y:S01]  /*8fa0*/  HADD2.F32 R3, -RZ, R136.reuse.H0_H0 ;  /* 0x20000088ff037230 */ /* 0x100fe20000004100 */
[----:B------:R-:W-:Y:S01]  /*8fb0*/  F2FP.F16.F32.PACK_AB R24, R25, R24 ;  /* 0x000000181918723e */ /* 0x000fe200000000ff */
[----:B------:R-:W-:Y:S01]  /*8fc0*/  HADD2.F32 R0, -RZ, R136.H1_H1 ;  /* 0x30000088ff007230 */ /* 0x000fe20000004100 */
[----:B------:R-:W-:Y:S01]  /*8fd0*/  F2FP.F16.F32.PACK_AB R25, R31, R26 ;  /* 0x0000001a1f19723e */ /* 0x000fe200000000ff */
        /* <DEDUP_REMOVED lines=16> */
[----:B------:R-:W-:Y:S01]  /*90e0*/  FFMA R52, R81, R0, R52 ;  /* 0x0000000051347223 */ /* 0x000fe20000000034 */
[----:B------:R-:W-:Y:S01]  /*90f0*/  F2FP.F16.F32.PACK_AB R35, R43, R38 ;  /* 0x000000262b23723e */ /* 0x000fe200000000ff */
[C---:B------:R-:W-:Y:S01]  /*9100*/  FFMA R53, R81.reuse, R2, R53 ;  /* 0x0000000251357223 */ /* 0x040fe20000000035 */
[----:B------:R-:W-:Y:S01]  /*9110*/  FFMA R54, R81, R3, R54 ;  /* 0x0000000351367223 */ /* 0x000fe20000000036 */
[----:B------:R-:W-:Y:S01]  /*9120*/  HADD2.F32 R0, -RZ, R139.H1_H1 ;  /* 0x3000008bff007230 */ /* 0x000fe20000004100 */
[----:B------:R-:W-:Y:S01]  /*9130*/  F2FP.F16.F32.PACK_AB R40, R41, R40 ;  /* 0x000000282928723e */ /* 0x000fe200000000ff */
[----:B------:R1:W-:Y:S01]  /*9140*/  STS.128 [R175+0x8400], R32 ;  /* 0x00840020af007388 */ /* 0x0003e20000000c00 */
[C---:B------:R-:W-:Y:S01]  /*9150*/  FMUL R59, R78.reuse, R59 ;  /* 0x0000003b4e3b7220 */ /* 0x040fe20000400000 */
[--C-:B------:R-:W-:Y:S01]  /*9160*/  HADD2.F32 R3, -RZ, R144.reuse.H0_H0 ;  /* 0x20000090ff037230 */ /* 0x100fe20000004100 */
[----:B------:R-:W-:Y:S01]  /*9170*/  F2FP.F16.F32.PACK_AB R41, R47, R42 ;  /* 0x0000002a2f29723e */ /* 0x000fe200000000ff */
[----:B------:R-:W-:Y:S01]  /*9180*/  HADD2.F32 R2, -RZ, R144.H1_H1 ;  /* 0x30000090ff027230 */ /* 0x000fe20000004100 */
[----:B------:R-:W-:Y:S01]  /*9190*/  F2FP.F16.F32.PACK_AB R42, R45, R44 ;  /* 0x0000002c2d2a723e */ /* 0x000fe200000000ff */
[--C-:B------:R-:W-:Y:S01]  /*91a0*/  HADD2.F32 R5, -RZ, R145.reuse.H0_H0 ;  /* 0x20000091ff057230 */ /* 0x100fe20000004100 */
        /* <DEDUP_REMOVED lines=8> */
[----:B------:R-:W-:Y:S01]  /*9230*/  FFMA R58, R81, R5, R58 ;  /* 0x00000005513a7223 */ /* 0x000fe2000000003a */
[----:B------:R-:W-:Y:S01]  /*9240*/  HADD2.F32 R2, -RZ, R146.H1_H1 ;  /* 0x30000092ff027230 */ /* 0x000fe20000004100 */
[----:B------:R-:W-:Y:S01]  /*9250*/  F2FP.F16.F32.PACK_AB R48, R49, R48 ;  /* 0x000000303130723e */ /* 0x000fe200000000ff */
[--C-:B------:R-:W-:Y:S01]  /*9260*/  HADD2.F32 R5, -RZ, R147.reuse.H0_H0 ;  /* 0x20000093ff057230 */ /* 0x100fe20000004100 */
[----:B------:R-:W-:Y:S01]  /*9270*/  F2FP.F16.F32.PACK_AB R49, R55, R50 ;  /* 0x000000323731723e */ /* 0x000fe200000000ff */
[----:B------:R-:W-:Y:S02]  /*9280*/  HADD2.F32 R4, -RZ, R147.H1_H1 ;  /* 0x30000093ff047230 */ /* 0x000fe40000004100 */
[----:B------:R-:W-:Y:S01]  /*9290*/  FFMA R63, R81, R0, R63 ;  /* 0x00000000513f7223 */ /* 0x000fe2000000003f */
[----:B------:R-:W-:Y:S01]  /*92a0*/  FMUL R67, R78, R67 ;  /* 0x000000434e437220 */ /* 0x000fe20000400000 */
[----:B------:R-:W-:Y:S01]  /*92b0*/  F2FP.F16.F32.PACK_AB R50, R53, R52 ;  /* 0x000000343532723e */ /* 0x000fe200000000ff */
[----:B------:R-:W-:Y:S01]  /*92c0*/  FFMA R60, R81, R3, R60 ;  /* 0x00000003513c7223 */ /* 0x000fe2000000003c */
[----:B------:R-:W-:Y:S01]  /*92d0*/  F2FP.F16.F32.PACK_AB R51, R59, R54 ;  /* 0x000000363b33723e */ /* 0x000fe200000000ff */
[C---:B------:R-:W-:Y:S01]  /*92e0*/  FFMA R61, R81.reuse, R2, R61 ;  /* 0x00000002513d7223 */ /* 0x040fe2000000003d */
[C---:B------:R-:W-:Y:S01]  /*92f0*/  FFMA R62, R81.reuse, R5, R62 ;  /* 0x00000005513e7223 */ /* 0x040fe2000000003e */
[----:B------:R-:W-:Y:S01]  /*9300*/  FFMA R67, R81, R4, R67 ;  /* 0x0000000451437223 */ /* 0x000fe20000000043 */
[----:B------:R-:W-:Y:S01]  /*9310*/  F2FP.F16.F32.PACK_AB R56, R57, R56 ;  /* 0x000000383938723e */ /* 0x000fe200000000ff */
[----:B------:R1:W-:Y:S01]  /*9320*/  STS.128 [R174+0x8400], R48 ;  /* 0x00840030ae007388 */ /* 0x0003e20000000c00 */
[----:B------:R-:W-:Y:S02]  /*9330*/  F2FP.F16.F32.PACK_AB R57, R63, R58 ;  /* 0x0000003a3f39723e */ /* 0x000fe400000000ff */
        /* <DEDUP_REMOVED lines=22> */
.L_x_114:
[----:B------:R-:W-:Y:S05]  /*94a0*/  BSYNC.RECONVERGENT B0 ;  /* 0x0000000000007941 */ /* 0x000fea0003800200 */
.L_x_113:
        /* <DEDUP_REMOVED lines=13> */
[----:B-1----:R-:W-:Y:S04]  /*9580*/  @P1 IADD3 R9, PT, PT, R101, UR48, RZ ;  /* 0x0000003065091c10 */ /* 0x002fe8000fffe0ff */
[----:B------:R-:W-:Y:S01]  /*9590*/  @P1 IADD3 R7, PT, PT, R102, R9, RZ ;  /* 0x0000000966071210 */ /* 0x000fe20007ffe0ff */
[--C-:B------:R-:W-:Y:S02]  /*95a0*/  @P1 IMAD.IADD R5, R100, 0x1, R9.reuse ;  /* 0x0000000164051824 */ /* 0x100fe400078e0209 */
[----:B------:R-:W-:Y:S01]  /*95b0*/  @P1 IMAD.IADD R2, R110, 0x1, R9 ;  /* 0x000000016e021824 */ /* 0x000fe200078e0209 */
[----:B------:R-:W-:Y:S06]  /*95c0*/  @P0 BRA `(.L_x_118) ;  /* 0x00000000000c0947 */ /* 0x000fec0003800000 */
[----:B------:R-:W-:Y:S04]  /*95d0*/  SHF.L.U32 R0, R167, 0x1f, RZ ;  /* 0x0000001fa7007819 */ /* 0x000fe800000006ff */
[----:B------:R-:W1:Y:S02]  /*95e0*/  SYNCS.PHASECHK.TRANS64.TRYWAIT P0, [R3+URZ+0x40], R0 ;  /* 0x00004000030075a7 */ /* 0x000e6400080011ff */
[----:B-1----:R-:W-:Y:S05]  /*95f0*/  @!P0 BRA `(.L_x_119) ;  /* 0x0000002000248947 */ /* 0x002fea0003800000 */
.L_x_118:
[----:B------:R-:W-:Y:S05]  /*9600*/  BSYNC B0 ;  /* 0x0000000000007941 */ /* 0x000fea0003800000 */
.L_x_117:
[----:B------:R-:W-:Y:S11]  /*9610*/  ISETP.NE.AND P0, PT, R108, RZ, PT ;  /* 0x000000ff6c00720c */ /* 0x000ff60003f05270 */
[----:B------:R-:W-:Y:S02]  /*9620*/  @!UPT UIADD3 URZ, UPT, UPT, URZ, URZ, URZ ;  /* 0x000000fffffff290 */ /* 0x000fe4000fffe0ff */
[----:B------:R2:W3:Y:S01]  /*9630*/  @P0 LDS.128 R88, [R101+UR48+0x400] ;  /* 0x0004003065580984 */ /* 0x0004e20008000c00 */
[----:B-1----:R-:W-:Y:S01]  /*9640*/  @P0 IMAD.IADD R3, R102, 0x1, R5 ;  /* 0x0000000166030824 */ /* 0x002fe200078e0205 */
[C---:B------:R-:W-:Y:S01]  /*9650*/  @P0 IADD3 R4, PT, PT, R110.reuse, R5, RZ ;  /* 0x000000056e040210 */ /* 0x040fe20007ffe0ff */
[C---:B------:R-:W-:Y:S01]  /*9660*/  @P0 IMAD.IADD R0, R110.reuse, 0x1, R7 ;  /* 0x000000016e000824 */ /* 0x040fe200078e0207 */
[----:B------:R2:W4:Y:S02]  /*9670*/  @P0 LDS.128 R96, [R2+0x400] ;  /* 0x0004000002600984 */ /* 0x0005240000000c00 */
[----:B------:R-:W-:Y:S02]  /*9680*/  @P0 IADD3 R110, PT, PT, R110, R3, RZ ;  /* 0x000000036e6e0210 */ /* 0x000fe40007ffe0ff */
[----:B------:R2:W1:Y:S04]  /*9690*/  @P0 LDS.128 R104, [R7+0x400] ;  /* 0x0004000007680984 */ /* 0x0004680000000c00 */
[----:B------:R2:W1:Y:S04]  /*96a0*/  @P0 LDS.128 R112, [R0+0x400] ;  /* 0x0004000000700984 */ /* 0x0004680000000c00 */
[----:B------:R2:W1:Y:S04]  /*96b0*/  @P0 LDS.128 R120, [R5+0x400] ;  /* 0x0004000005780984 */ /* 0x0004680000000c00 */
[----:B------:R2:W1:Y:S04]  /*96c0*/  @P0 LDS.128 R128, [R4+0x400] ;  /* 0x0004000004800984 */ /* 0x0004680000000c00 */
[----:B------:R2:W1:Y:S04]  /*96d0*/  @P0 LDS.128 R136, [R3+0x400] ;  /* 0x0004000003880984 */ /* 0x0004680000000c00 */
[----:B------:R2:W1:Y:S02]  /*96e0*/  @P0 LDS.128 R144, [R110+0x400] ;  /* 0x000400006e900984 */ /* 0x0004640000000c00 */
.L_x_116:
[----:B------:R-:W-:Y:S05]  /*96f0*/  BSYNC B1 ;  /* 0x0000000000017941 */ /* 0x000fea0003800000 */
.L_x_115:
[----:B--2---:R-:W-:Y:S05]  /*9700*/  VIADD R3, R80, 0xc0 ;  /* 0x000000c050037836 */ /* 0x004fea0000000000 */
[----:B------:R-:W-:Y:S04]  /*9710*/  SHF.R.U32.HI R3, RZ, 0x15, R3 ;  /* 0x00000015ff037819 */ /* 0x000fe80000011603 */
[----:B------:R-:W-:Y:S11]  /*9720*/  LOP3.LUT P0, RZ, R3, 0x3, R162, 0x48, !PT ;  /* 0x0000000303ff7812 */ /* 0x000ff600078048a2 */
[----:B------:R-:W-:Y:S02]  /*9730*/  @!UPT UIADD3 URZ, UPT, UPT, URZ, URZ, URZ ;  /* 0x000000fffffff290 */ /* 0x000fe4000fffe0ff */
[----:B------:R-:W-:Y:S05]  /*9740*/  @!P0 BRA `(.L_x_120) ;  /* 0x0000000000408947 */ /* 0x000fea0003800000 */
[----:B------:R-:W2:Y:S01]  /*9750*/  LDCU.64 UR8, c[0x4][0x70] ;  /* 0x01000e00ff0877ac */ /* 0x000ea20008000a00 */
[----:B------:R-:W-:Y:S01]  /*9760*/  MOV R3, 0x0 ;  /* 0x0000000000037802 */ /* 0x000fe20000000f00 */
[----:B------:R-:W-:Y:S02]  /*9770*/  HFMA2 R12, -RZ, RZ, 0, 5.9604644775390625e-08 ;  /* 0x00000001ff0c7431 */ /* 0x000fe400000001ff */
[----:B-1----:R-:W-:Y:S02]  /*9780*/  IMAD.MOV.U32 R8, RZ, RZ, 0x192 ;  /* 0x00000192ff087424 */ /* 0x002fe400078e00ff */
[----:B------:R-:W-:Y:S01]  /*9790*/  IMAD.MOV.U32 R13, RZ, RZ, RZ ;  /* 0x000000ffff0d7224 */ /* 0x000fe200078e00ff */
[----:B------:R-:W1:Y:S01]  /*97a0*/  LDCU.64 UR6, c[0x4][0x78] ;  /* 0x01000f00ff0677ac */ /* 0x000e620008000a00 */
[----:B------:R-:W3:Y:S01]  /*97b0*/  LDC.64 R2, c[0x4][R3] ;  /* 0x0100000003027b82 */ /* 0x000ee20000000a00 */
[----:B------:R-:W5:Y:S01]  /*97c0*/  LDCU.64 UR4, c[0x4][0x10] ;  /* 0x01000200ff0477ac */ /* 0x000f620008000a00 */
[----:B--2---:R-:W-:Y:S01]  /*97d0*/  MOV R5, UR9 ;  /* 0x0000000900057c02 */ /* 0x004fe20008000f00 */
[----:B------:R-:W-:Y:S01]  /*97e0*/  IMAD.U32 R4, RZ, RZ, UR8 ;  /* 0x00000008ff047e24 */ /* 0x000fe2000f8e00ff */
[----:B-1----:R-:W-:Y:S01]  /*97f0*/  MOV R7, UR7 ;  /* 0x0000000700077c02 */ /* 0x002fe20008000f00 */
[----:B------:R-:W-:Y:S01]  /*9800*/  IMAD.U32 R6, RZ, RZ, UR6 ;  /* 0x00000006ff067e24 */ /* 0x000fe2000f8e00ff */
[----:B-----5:R-:W-:Y:S01]  /*9810*/  MOV R11, UR5 ;  /* 0x00000005000b7c02 */ /* 0x020fe20008000f00 */
[----:B------:R-:W-:Y:S02]  /*9820*/  IMAD.U32 R10, RZ, RZ, UR4 ;  /* 0x00000004ff0a7e24 */ /* 0x000fe4000f8e00ff */
[----:B------:R-:W-:Y:S07]  /*9830*/  LEPC R20, `(.L_x_120) ;  /* 0x000000001014794e */ /* 0x000fee0000000000 */
[----:B---34-:R-:W-:Y:S05]  /*9840*/  CALL.ABS.NOINC R2 ;  /* 0x0000000002007343 */ /* 0x018fea0003c00000 */
.L_x_120:
[----:B------:R-:W-:Y:S01]  /*9850*/  ISETP.NE.AND P0, PT, R170, RZ, PT ;  /* 0x000000ffaa00720c */ /* 0x000fe20003f05270 */
[----:B------:R-:W-:Y:S05]  /*9860*/  WARPSYNC.ALL ;  /* 0x0000000000007948 */ /* 0x000fea0003800000 */
[----:B------:R-:W-:Y:S01]  /*9870*/  R2UR UR4, R80 ;  /* 0x00000000500472ca */ /* 0x000fe200000e0000 */
[--C-:B---3--:R-:W-:Y:S01]  /*9880*/  HADD2.F32 R82, -RZ, R88.reuse.H0_H0 ;  /* 0x20000058ff527230 */ /* 0x108fe20000004100 */
[----:B------:R-:W-:Y:S01]  /*9890*/  R2UR UR5, R87 ;  /* 0x00000000570572ca */ /* 0x000fe200000e0000 */
[----:B------:R-:W-:Y:S01]  /*98a0*/  HADD2.F32 R84, -RZ, R88.H1_H1 ;  /* 0x30000058ff547230 */ /* 0x000fe20000004100 */
[----:B------:R-:W-:Y:S01]  /*98b0*/  BSSY.RECONVERGENT B0, `(.L_x_121) ;  /* 0x00000fd000007945 */ /* 0x000fe20003800200 */
[--C-:B------:R-:W-:Y:S02]  /*98c0*/  HADD2.F32 R83, -RZ, R89.reuse.H0_H0 ;  /* 0x20000059ff537230 */ /* 0x100fe40000004100 */
[----:B------:R-:W-:Y:S02]  /*98d0*/  HADD2.F32 R86, -RZ, R89.H1_H1 ;  /* 0x30000059ff567230 */ /* 0x000fe40000004100 */
[--C-:B------:R-:W-:Y:S02]  /*98e0*/  HADD2.F32 R85, -RZ, R90.reuse.H0_H0 ;  /* 0x2000005aff557230 */ /* 0x100fe40000004100 */
[----:B------:R-:W-:Y:S02]  /*98f0*/  HADD2.F32 R88, -RZ, R90.H1_H1 ;  /* 0x3000005aff587230 */ /* 0x000fe40000004100 */
[----:B-1----:R-:W1:Y:S01]  /*9900*/  LDTM.x64 R4, tmem[UR4+0xc0] ;  /* 0x0000c004000479ee */ /* 0x002e620008340000 */
[----:B------:R-:W-:Y:S01]  /*9910*/  NOP ;  /* 0x0000000000007918 */ /* 0x000fe20000000000 */
[----:B------:R-:W-:Y:S01]  /*9920*/  UIADD3 UR5, UPT, UPT, UR5, 0xc0, URZ ;  /* 0x000000c005057890 */ /* 0x000fe2000fffe0ff */
[--C-:B------:R-:W-:Y:S02]  /*9930*/  HADD2.F32 R87, -RZ, R91.reuse.H0_H0 ;  /* 0x2000005bff577230 */ /* 0x100fe40000004100 */
[----:B------:R-:W-:Y:S01]  /*9940*/  HADD2.F32 R90, -RZ, R91.H1_H1 ;  /* 0x3000005bff5a7230 */ /* 0x000fe20000004100 */
[----:B------:R-:W-:Y:S01]  /*9950*/  UPRMT UR5, UR37, 0x654, UR5 ;  /* 0x0000065425057896 */ /* 0x000fe20008000005 */
[--C-:B----4-:R-:W-:Y:S02]  /*9960*/  HADD2.F32 R89, -RZ, R96.reuse.H0_H0 ;  /* 0x20000060ff597230 */ /* 0x110fe40000004100 */
[----:B------:R-:W-:Y:S02]  /*9970*/  HADD2.F32 R91, -RZ, R96.H1_H1 ;  /* 0x30000060ff5b7230 */ /* 0x000fe40000004100 */
[--C-:B------:R-:W-:Y:S02]  /*9980*/  HADD2.F32 R92, -RZ, R97.reuse.H0_H0 ;  /* 0x20000061ff5c7230 */ /* 0x100fe40000004100 */
[----:B------:R-:W-:Y:S02]  /*9990*/  HADD2.F32 R94, -RZ, R97.H1_H1 ;  /* 0x30000061ff5e7230 */ /* 0x000fe40000004100 */
[----:B-1----:R-:W-:Y:S01]  /*99a0*/  SYNCS.ARRIVE.TRANS64.RED.A1T0 RZ, [UR5], RZ ;  /* 0x000000ffffff79a7 */ /* 0x002fe20008100405 */
[--C-:B------:R-:W-:Y:S02]  /*99b0*/  HADD2.F32 R93, -RZ, R98.reuse.H0_H0 ;  /* 0x20000062ff5d7230 */ /* 0x100fe40000004100 */
[----:B------:R-:W-:Y:S02]  /*99c0*/  HADD2.F32 R96, -RZ, R98.H1_H1 ;  /* 0x30000062ff607230 */ /* 0x000fe40000004100 */
[--C-:B------:R-:W-:Y:S02]  /*99d0*/  HADD2.F32 R95, -RZ, R99.reuse.H0_H0 ;  /* 0x20000063ff5f7230 */ /* 0x100fe40000004100 */
[----:B------:R-:W-:Y:S02]  /*99e0*/  HADD2.F32 R98, -RZ, R99.H1_H1 ;  /* 0x30000063ff627230 */ /* 0x000fe40000004100 */
[C---:B------:R-:W-:Y:S01]  /*99f0*/  FMUL R4, R78.reuse, R4 ;  /* 0x000000044e047220 */ /* 0x040fe20000400000 */
[C---:B------:R-:W-:Y:S01]  /*9a00*/  FMUL R5, R78.reuse, R5 ;  /* 0x000000054e057220 */ /* 0x040fe20000400000 */
[C---:B------:R-:W-:Y:S01]  /*9a10*/  FMUL R6, R78.reuse, R6 ;  /* 0x000000064e067220 */ /* 0x040fe20000400000 */
[C---:B------:R-:W-:Y:S01]  /*9a20*/  FMUL R7, R78.reuse, R7 ;  /* 0x000000074e077220 */ /* 0x040fe20000400000 */
[C---:B------:R-:W-:Y:S01]  /*9a30*/  FFMA R4, R81.reuse, R82, R4 ;  /* 0x0000005251047223 */ /* 0x040fe20000000004 */
[C---:B------:R-:W-:Y:S01]  /*9a40*/  FFMA R5, R81.reuse, R84, R5 ;  /* 0x0000005451057223 */ /* 0x040fe20000000005 */
[C---:B------:R-:W-:Y:S01]  /*9a50*/  FFMA R6, R81.reuse, R83, R6 ;  /* 0x0000005351067223 */ /* 0x040fe20000000006 */
[----:B------:R-:W-:Y:S01]  /*9a60*/  FFMA R7, R81, R86, R7 ;  /* 0x0000005651077223 */ /* 0x000fe20000000007 */
[C---:B------:R-:W-:Y:S01]  /*9a70*/  FMUL R8, R78.reuse, R8 ;  /* 0x000000084e087220 */ /* 0x040fe20000400000 */
[C---:B------:R-:W-:Y:S01]  /*9a80*/  FMUL R9, R78.reuse, R9 ;  /* 0x000000094e097220 */ /* 0x040fe20000400000 */
[----:B------:R-:W-:Y:S01]  /*9a90*/  F2FP.F16.F32.PACK_AB R4, R5, R4 ;  /* 0x000000040504723e */ /* 0x000fe200000000ff */
[C---:B------:R-:W-:Y:S01]  /*9aa0*/  FMUL R10, R78.reuse, R10 ;  /* 0x0000000a4e0a7220 */ /* 0x040fe20000400000 */
[----:B------:R-:W-:Y:S01]  /*9ab0*/  F2FP.F16.F32.PACK_AB R5, R7, R6 ;  /* 0x000000060705723e */ /* 0x000fe200000000ff */
[C---:B------:R-:W-:Y:S01]  /*9ac0*/  FFMA R8, R81.reuse, R85, R8 ;  /* 0x0000005551087223 */ /* 0x040fe20000000008 */
[C---:B------:R-:W-:Y:S01]  /*9ad0*/  FFMA R9, R81.reuse, R88, R9 ;  /* 0x0000005851097223 */ /* 0x040fe20000000009 */
[----:B------:R-:W-:Y:S01]  /*9ae0*/  FFMA R10, R81, R87, R10 ;  /* 0x00000057510a7223 */ /* 0x000fe2000000000a */
[C---:B------:R-:W-:Y:S01]  /*9af0*/  FMUL R11, R78.reuse, R11 ;  /* 0x0000000b4e0b7220 */ /* 0x040fe20000400000 */
[C---:B------:R-:W-:Y:S01]  /*9b00*/  FMUL R0, R78.reuse, R12 ;  /* 0x0000000c4e007220 */ /* 0x040fe20000400000 */
[C---:B------:R-:W-:Y:S01]  /*9b10*/  FMUL R2, R78.reuse, R13 ;  /* 0x0000000d4e027220 */ /* 0x040fe20000400000 */
[----:B------:R-:W-:Y:S01]  /*9b20*/  F2FP.F16.F32.PACK_AB R6, R9, R8 ;  /* 0x000000080906723e */ /* 0x000fe200000000ff */
[C---:B------:R-:W-:Y:S01]  /*9b30*/  FFMA R11, R81.reuse, R90, R11 ;  /* 0x0000005a510b7223 */ /* 0x040fe2000000000b */
[C---:B------:R-:W-:Y:S01]  /*9b40*/  FFMA R0, R81.reuse, R89, R0 ;  /* 0x0000005951007223 */ /* 0x040fe20000000000 */
[----:B------:R-:W-:Y:S01]  /*9b50*/  FFMA R2, R81, R91, R2 ;  /* 0x0000005b51027223 */ /* 0x000fe20000000002 */
[C---:B------:R-:W-:Y:S01]  /*9b60*/  FMUL R3, R78.reuse, R14 ;  /* 0x0000000e4e037220 */ /* 0x040fe20000400000 */
[C---:B------:R-:W-:Y:S01]  /*9b70*/  FMUL R15, R78.reuse, R15 ;  /* 0x0000000f4e0f7220 */ /* 0x040fe20000400000 */
[----:B------:R-:W-:Y:S01]  /*9b80*/  F2FP.F16.F32.PACK_AB R7, R11, R10 ;  /* 0x0000000a0b07723e */ /* 0x000fe200000000ff */
[----:B------:R-:W-:Y:S01]  /*9b90*/  FMUL R12, R78, R16 ;  /* 0x000000104e0c7220 */ /* 0x000fe20000400000 */
[----:B------:R-:W-:Y:S01]  /*9ba0*/  F2FP.F16.F32.PACK_AB R8, R2, R0 ;  /* 0x000000000208723e */ /* 0x000fe200000000ff */
[C---:B------:R-:W-:Y:S01]  /*9bb0*/  FFMA R3, R81.reuse, R92, R3 ;  /* 0x0000005c51037223 */ /* 0x040fe20000000003 */
[C---:B------:R-:W-:Y:S01]  /*9bc0*/  FFMA R15, R81.reuse, R94, R15 ;  /* 0x0000005e510f7223 */ /* 0x040fe2000000000f */
[----:B------:R1:W-:Y:S01]  /*9bd0*/  STS.128 [R178+UR48+0xc400], R4 ;  /* 0x00c40004b2007988 */ /* 0x0003e20008000c30 */
[----:B------:R-:W-:Y:S01]  /*9be0*/  FFMA R12, R81, R93, R12 ;  /* 0x0000005d510c7223 */ /* 0x000fe2000000000c */
[C---:B------:R-:W-:Y:S01]  /*9bf0*/  FMUL R13, R78.reuse, R17 ;  /* 0x000000114e0d7220 */ /* 0x040fe20000400000 */
[C---:B------:R-:W-:Y:S01]  /*9c00*/  FMUL R14, R78.reuse, R18 ;  /* 0x000000124e0e7220 */ /* 0x040fe20000400000 */
[----:B------:R-:W-:Y:S01]  /*9c10*/  F2FP.F16.F32.PACK_AB R9, R15, R3 ;  /* 0x000000030f09723e */ /* 0x000fe200000000ff */
[--C-:B------:R-:W-:Y:S02]  /*9c20*/  HADD2.F32 R97, -RZ, R104.reuse.H0_H0 ;  /* 0x20000068ff617230 */ /* 0x100fe40000004100 */
[C---:B------:R-:W-:Y:S01]  /*9c30*/  FFMA R13, R81.reuse, R96, R13 ;  /* 0x00000060510d7223 */ /* 0x040fe2000000000d */
[----:B------:R-:W-:Y:S01]  /*9c40*/  FFMA R14, R81, R95, R14 ;  /* 0x0000005f510e7223 */ /* 0x000fe2000000000e */
[C---:B------:R-:W-:Y:S01]  /*9c50*/  FMUL R19, R78.reuse, R19 ;  /* 0x000000134e137220 */ /* 0x040fe20000400000 */
[----:B------:R-:W-:Y:S02]  /*9c60*/  HADD2.F32 R100, -RZ, R104.H1_H1 ;  /* 0x30000068ff647230 */ /* 0x000fe40000004100 */
[C---:B------:R-:W-:Y:S01]  /*9c70*/  FMUL R16, R78.reuse, R20 ;  /* 0x000000144e107220 */ /* 0x040fe20000400000 */
[----:B------:R-:W-:Y:S01]  /*9c80*/  F2FP.F16.F32.PACK_AB R10, R13, R12 ;  /* 0x0000000c0d0a723e */ /* 0x000fe200000000ff */
[C---:B------:R-:W-:Y:S01]  /*9c90*/  FFMA R19, R81.reuse, R98, R19 ;  /* 0x0000006251137223 */ /* 0x040fe20000000013 */
[--C-:B------:R-:W-:Y:S02]  /*9ca0*/  HADD2.F32 R99, -RZ, R105.reuse.H0_H0 ;  /* 0x20000069ff637230 */ /* 0x100fe40000004100 */
[----:B------:R-:W-:Y:S01]  /*9cb0*/  FFMA R16, R81, R97, R16 ;  /* 0x0000006151107223 */ /* 0x000fe20000000010 */
[C---:B------:R-:W-:Y:S01]  /*9cc0*/  FMUL R17, R78.reuse, R21 ;  /* 0x000000154e117220 */ /* 0x040fe20000400000 */
[----:B------:R-:W-:Y:S01]  /*9cd0*/  HADD2.F32 R102, -RZ, R105.H1_H1 ;  /* 0x30000069ff667230 */ /* 0x000fe20000004100 */
[----:B------:R-:W-:Y:S01]  /*9ce0*/  F2FP.F16.F32.PACK_AB R11, R19, R14 ;  /* 0x0000000e130b723e */ /* 0x000fe200000000ff */
[C---:B------:R-:W-:Y:S01]  /*9cf0*/  FMUL R18, R78.reuse, R22 ;  /* 0x000000164e127220 */ /* 0x040fe20000400000 */
[C---:B------:R-:W-:Y:S01]  /*9d00*/  FFMA R17, R81.reuse, R100, R17 ;  /* 0x0000006451117223 */ /* 0x040fe20000000011 */
[--C-:B------:R-:W-:Y:S02]  /*9d10*/  HADD2.F32 R101, -RZ, R106.reuse.H0_H0 ;  /* 0x2000006aff657230 */ /* 0x100fe40000004100 */
[C---:B------:R-:W-:Y:S01]  /*9d20*/  FMUL R23, R78.reuse, R23 ;  /* 0x000000174e177220 */ /* 0x040fe20000400000 */
[----:B------:R1:W-:Y:S01]  /*9d30*/  STS.128 [R179+0xc400], R8 ;  /* 0x00c40008b3007388 */ /* 0x0003e20000000c00 */
[----:B------:R-:W-:Y:S01]  /*9d40*/  FFMA R18, R81, R99, R18 ;  /* 0x0000006351127223 */ /* 0x000fe20000000012 */
[----:B------:R-:W-:Y:S01]  /*9d50*/  F2FP.F16.F32.PACK_AB R16, R17, R16 ;  /* 0x000000101110723e */ /* 0x000fe200000000ff */
[----:B------:R-:W-:Y:S01]  /*9d60*/  FFMA R23, R81, R102, R23 ;  /* 0x0000006651177223 */ /* 0x000fe20000000017 */
[----:B------:R-:W-:Y:S02]  /*9d70*/  HADD2.F32 R104, -RZ, R106.H1_H1 ;  /* 0x3000006aff687230 */ /* 0x000fe40000004100 */
[C---:B------:R-:W-:Y:S01]  /*9d80*/  FMUL R20, R78.reuse, R24 ;  /* 0x000000184e147220 */ /* 0x040fe20000400000 */
[--C-:B------:R-:W-:Y:S02]  /*9d90*/  HADD2.F32 R103, -RZ, R107.reuse.H0_H0 ;  /* 0x2000006bff677230 */ /* 0x100fe40000004100 */
[C---:B------:R-:W-:Y:S01]  /*9da0*/  FMUL R21, R78.reuse, R25 ;  /* 0x000000194e157220 */ /* 0x040fe20000400000 */
[----:B------:R-:W-:Y:S01]  /*9db0*/  F2FP.F16.F32.PACK_AB R17, R23, R18 ;  /* 0x000000121711723e */ /* 0x000fe200000000ff */
[C---:B------:R-:W-:Y:S01]  /*9dc0*/  FFMA R20, R81.reuse, R101, R20 ;  /* 0x0000006551147223 */ /* 0x040fe20000000014 */
[----:B------:R-:W-:Y:S02]  /*9dd0*/  HADD2.F32 R106, -RZ, R107.H1_H1 ;  /* 0x3000006bff6a7230 */ /* 0x000fe40000004100 */
[----:B------:R-:W-:Y:S01]  /*9de0*/  FFMA R21, R81, R104, R21 ;  /* 0x0000006851157223 */ /* 0x000fe20000000015 */
[C---:B------:R-:W-:Y:S01]  /*9df0*/  FMUL R22, R78.reuse, R26 ;  /* 0x0000001a4e167220 */ /* 0x040fe20000400000 */
[--C-:B------:R-:W-:Y:S02]  /*9e00*/  HADD2.F32 R105, -RZ, R112.reuse.H0_H0 ;  /* 0x20000070ff697230 */ /* 0x100fe40000004100 */
[C---:B------:R-:W-:Y:S01]  /*9e10*/  FMUL R27, R78.reuse, R27 ;  /* 0x0000001b4e1b7220 */ /* 0x040fe20000400000 */
[----:B------:R-:W-:Y:S01]  /*9e20*/  HADD2.F32 R108, -RZ, R112.H1_H1 ;  /* 0x30000070ff6c7230 */ /* 0x000fe20000004100 */
[----:B------:R-:W-:Y:S01]  /*9e30*/  F2FP.F16.F32.PACK_AB R18, R21, R20 ;  /* 0x000000141512723e */ /* 0x000fe200000000ff */
[C---:B------:R-:W-:Y:S01]  /*9e40*/  FFMA R22, R81.reuse, R103, R22 ;  /* 0x0000006751167223 */ /* 0x040fe20000000016 */
        /* <DEDUP_REMOVED lines=9> */
[--C-:B------:R-:W-:Y:S01]  /*9ee0*/  HADD2.F32 R109, -RZ, R114.reuse.H0_H0 ;  /* 0x20000072ff6d7230 */ /* 0x100fe20000004100 */
[----:B------:R1:W-:Y:S01]  /*9ef0*/  STS.128 [R177+0xc400], R16 ;  /* 0x00c40010b1007388 */ /* 0x0003e20000000c00 */
        /* <DEDUP_REMOVED lines=69> */
[C---:B------:R-:W-:Y:S01]  /*a350*/  FFMA R45, R81.reuse, R128, R45 ;  /* 0x00000080512d7223 */ /* 0x040fe2000000002d */
[C---:B------:R-:W-:Y:S01]  /*a360*/  FMUL R46, R78.reuse, R50 ;  /* 0x000000324e2e7220 */ /* 0x040fe20000400000 */
[--C-:B------:R-:W-:Y:S02]  /*a370*/  HADD2.F32 R129, -RZ, R136.reuse.H0_H0 ;  /* 0x20000088ff817230 */ /* 0x100fe40000004100 */
[C---:B------:R-:W-:Y:S01]  /*a380*/  FMUL R51, R78.reuse, R51 ;  /* 0x000000334e337220 */ /* 0x040fe20000400000 */
[----:B------:R-:W-:Y:S02]  /*a390*/  HADD2.F32 R132, -RZ, R136.H1_H1 ;  /* 0x30000088ff847230 */ /* 0x000fe40000004100 */
[C---:B------:R-:W-:Y:S01]  /*a3a0*/  FMUL R48, R78.reuse, R52 ;  /* 0x000000344e307220 */ /* 0x040fe20000400000 */
[--C-:B------:R-:W-:Y:S02]  /*a3b0*/  HADD2.F32 R131, -RZ, R137.reuse.H0_H0 ;  /* 0x20000089ff837230 */ /* 0x100fe40000004100 */
[C---:B------:R-:W-:Y:S01]  /*a3c0*/  FMUL R49, R78.reuse, R53 ;  /* 0x000000354e317220 */ /* 0x040fe20000400000 */
[C---:B------:R-:W-:Y:S01]  /*a3d0*/  FFMA R46, R81.reuse, R127, R46 ;  /* 0x0000007f512e7223 */ /* 0x040fe2000000002e */
[----:B------:R-:W-:Y:S02]  /*a3e0*/  HADD2.F32 R134, -RZ, R137.H1_H1 ;  /* 0x30000089ff867230 */ /* 0x000fe40000004100 */
[C---:B------:R-:W-:Y:S01]  /*a3f0*/  FMUL R50, R78.reuse, R54 ;  /* 0x000000364e327220 */ /* 0x040fe20000400000 */
[C---:B------:R-:W-:Y:S01]  /*a400*/  FFMA R51, R81.reuse, R130, R51 ;  /* 0x0000008251337223 */ /* 0x040fe20000000033 */
        /* <DEDUP_REMOVED lines=11> */
[----:B------:R-:W-:Y:S01]  /*a4c0*/  FFMA R55, R81, R134, R55 ;  /* 0x0000008651377223 */ /* 0x000fe20000000037 */
[--C-:B------:R-:W-:Y:S02]  /*a4d0*/  HADD2.F32 R137, -RZ, R144.reuse.H0_H0 ;  /* 0x20000090ff897230 */ /* 0x100fe40000004100 */
[C---:B------:R-:W-:Y:S01]  /*a4e0*/  FMUL R59, R78.reuse, R59 ;  /* 0x0000003b4e3b7220 */ /* 0x040fe20000400000 */
[----:B------:R-:W-:Y:S01]  /*a4f0*/  F2FP.F16.F32.PACK_AB R42, R45, R44 ;  /* 0x0000002c2d2a723e */ /* 0x000fe200000000ff */
[----:B------:R-:W-:Y:S01]  /*a500*/  FFMA R52, R81, R133, R52 ;  /* 0x0000008551347223 */ /* 0x000fe20000000034 */
[----:B------:R-:W-:Y:S01]  /*a510*/  F2FP.F16.F32.PACK_AB R43, R51, R46 ;  /* 0x0000002e332b723e */ /* 0x000fe200000000ff */
[----:B------:R-:W-:Y:S02]  /*a520*/  HADD2.F32 R140, -RZ, R144.H1_H1 ;  /* 0x30000090ff8c7230 */ /* 0x000fe40000004100 */
[C---:B------:R-:W-:Y:S01]  /*a530*/  FMUL R56, R78.reuse, R60 ;  /* 0x0000003c4e387220 */ /* 0x040fe20000400000 */
[C---:B------:R-:W-:Y:S01]  /*a540*/  FFMA R53, R81.reuse, R136, R53 ;  /* 0x0000008851357223 */ /* 0x040fe20000000035 */
[--C-:B------:R-:W-:Y:S01]  /*a550*/  HADD2.F32 R139, -RZ, R145.reuse.H0_H0 ;  /* 0x20000091ff8b7230 */ /* 0x100fe20000004100 */
[----:B------:R1:W-:Y:S01]  /*a560*/  STS.128 [R182+0xc400], R40 ;  /* 0x00c40028b6007388 */ /* 0x0003e20000000c00 */
        /* <DEDUP_REMOVED lines=15> */
[----:B------:R-:W-:Y:S02]  /*a660*/  HADD2.F32 R146, -RZ, R147.H1_H1 ;  /* 0x30000093ff927230 */ /* 0x000fe40000004100 */
[C---:B------:R-:W-:Y:S01]  /*a670*/  FMUL R62, R78.reuse, R66 ;  /* 0x000000424e3e7220 */ /* 0x040fe20000400000 */
[----:B------:R-:W-:Y:S01]  /*a680*/  F2FP.F16.F32.PACK_AB R49, R55, R50 ;  /* 0x000000323731723e */ /* 0x000fe200000000ff */
        /* <DEDUP_REMOVED lines=31> */
.L_x_122:
[----:B------:R-:W-:Y:S05]  /*a880*/  BSYNC.RECONVERGENT B0 ;  /* 0x0000000000007941 */ /* 0x000fea0003800200 */
.L_x_121:
[----:B------:R-:W-:Y:S01]  /*a890*/  BAR.SYNC.DEFER_BLOCKING 0x1, 0x80 ;  /* 0x0042000000007b1d */ /* 0x000fe20000010000 */
[----:B------:R-:W-:Y:S01]  /*a8a0*/  UISETP.NE.AND UP0, UPT, UR49, -0x4, UPT ;  /* 0xfffffffc3100788c */ /* 0x000fe2000bf05270 */
[----:B------:R-:W-:Y:S08]  /*a8b0*/  IADD3 R76, PT, PT, R76, 0x1, RZ ;  /* 0x000000014c4c7810 */ /* 0x000ff00007ffe0ff */
[----:B------:R-:W-:Y:S05]  /*a8c0*/  BRA.U !UP0, `(.L_x_123) ;  /* 0x0000000108287547 */ /* 0x000fea000b800000 */
[----:B------:R-:W-:Y:S01]  /*a8d0*/  ISETP.NE.AND P0, PT, R176, RZ, PT ;  /* 0x000000ffb000720c */ /* 0x000fe20003f05270 */
[----:B------:R-:W-:Y:S01]  /*a8e0*/  IMAD.U32 R3, RZ, RZ, UR51 ;  /* 0x00000033ff037e24 */ /* 0x000fe2000f8e00ff */
[----:B------:R-:W-:Y:S01]  /*a8f0*/  UIADD3 UR51, UPT, UPT, UR51, 0x1, URZ ;  /* 0x0000000133337890 */ /* 0x000fe2000fffe0ff */
[----:B------:R-:W-:Y:S03]  /*a900*/  IMAD.U32 R0, RZ, RZ, UR37 ;  /* 0x00000025ff007e24 */ /* 0x000fe6000f8e00ff */
[----:B------:R-:W-:Y:S04]  /*a910*/  UISETP.NE.AND UP0, UPT, UR51, 0x4, UPT ;  /* 0x000000043300788c */ /* 0x000fe8000bf05270 */
[----:B------:R-:W-:Y:S03]  /*a920*/  USEL UR51, UR51, URZ, UP0 ;  /* 0x000000ff33337287 */ /* 0x000fe60008000000 */
[----:B------:R-:W-:Y:S05]  /*a930*/  @P0 LEA R3, R3, UR48, 0x3 ;  /* 0x0000003003030c11 */ /* 0x000fea000f8e18ff */
[----:B------:R-:W-:Y:S05]  /*a940*/  @P0 VIADD R3, R3, 0x60 ;  /* 0x0000006003030836 */ /* 0x000fea0000000000 */
[----:B------:R-:W-:Y:S04]  /*a950*/  @P0 PRMT R0, R0, 0x654, R3 ;  /* 0x0000065400000816 */ /* 0x000fe80000000003 */
[----:B------:R2:W-:Y:S03]  /*a960*/  @P0 SYNCS.ARRIVE.TRANS64.RED.A1T0 RZ, [R0+URZ], RZ ;  /* 0x000000ff00ff09a7 */ /* 0x0005e600081004ff */
.L_x_123:
[----:B------:R-:W-:Y:S01]  /*a970*/  ISETP.NE.AND P2, PT, R171, RZ, PT ;  /* 0x000000ffab00720c */ /* 0x000fe20003f45270 */
[----:B------:R-:W-:Y:S01]  /*a980*/  UIADD3 UR49, UPT, UPT, UR49, 0x4, URZ ;  /* 0x0000000431317890 */ /* 0x000fe2000fffe0ff */
[----:B------:R-:W-:Y:S01]  /*a990*/  ISETP.NE.AND P0, PT, R173, 0x2, PT ;  /* 0x00000002ad00780c */ /* 0x000fe20003f05270 */
[----:B------:R-:W-:Y:S01]  /*a9a0*/  IMAD.IADD R20, R75, 0x1, R154 ;  /* 0x000000014b147824 */ /* 0x000fe200078e029a */
[----:B------:R-:W-:Y:S01]  /*a9b0*/  ISETP.NE.AND P1, PT, R76, 0x2, PT ;  /* 0x000000024c00780c */ /* 0x000fe20003f25270 */
[----:B------:R-:W-:Y:S01]  /*a9c0*/  IMAD.IADD R21, R77, 0x1, R156 ;  /* 0x000000014d157824 */ /* 0x000fe200078e029c */
[----:B--2---:R-:W-:Y:S02]  /*a9d0*/  SEL R0, RZ, 0x1, P0 ;  /* 0x00000001ff007807 */ /* 0x004fe40000000000 */
[----:B------:R-:W-:Y:S02]  /*a9e0*/  SEL R3, RZ, 0x1, P1 ;  /* 0x00000001ff037807 */ /* 0x000fe40000800000 */
[----:B------:R-:W-:Y:S02]  /*a9f0*/  LOP3.LUT R165, R165, R0, RZ, 0x3c, !PT ;  /* 0x00000000a5a57212 */ /* 0x000fe400078e3cff */
[----:B------:R-:W-:Y:S02]  /*aa00*/  LOP3.LUT R166, R166, R3, RZ, 0x3c, !PT ;  /* 0x00000003a6a67212 */ /* 0x000fe400078e3cff */
[----:B------:R-:W-:Y:S02]  /*aa10*/  @P2 R2UR UR36, R164 ;  /* 0x00000000a42422ca */ /* 0x000fe400000e0000 */
[----:B------:R-:W-:Y:S02]  /*aa20*/  SEL R173, R173, RZ, P0 ;  /* 0x000000ffadad7207 */ /* 0x000fe40000000000 */
[----:B------:R-:W-:Y:S01]  /*aa30*/  SEL R76, R76, RZ, P1 ;  /* 0x000000ff4c4c7207 */ /* 0x000fe20000800000 */
[----:B------:R-:W-:Y:S10]  /*aa40*/  @P2 BRA `(.L_x_124) ;  /* 0xffffffa0000c2947 */ /* 0x000ff4000383ffff */
[----:B------:R-:W-:-:S09]  /*aa50*/  UISETP.NE.AND UP0, UPT, UR50, URZ, UPT ;  /* 0x000000ff3200728c */ /* 0x000fd2000bf05270 */
[----:B------:R-:W-:Y:S05]  /*aa60*/  BRA.U !UP0, `(.L_x_125) ;  /* 0x0000000108487547 */ /* 0x000fea000b800000 */
[----:B------:R-:W2:Y:S02]  /*aa70*/  LDCU.64 UR4, c[0x0][0x890] ;  /* 0x00011200ff0477ac */ /* 0x000ea40008000a00 */
[----:B--2---:R-:W-:-:S04]  /*aa80*/  UISETP.NE.U32.AND UP0, UPT, UR4, URZ, UPT ;  /* 0x000000ff0400728c */ /* 0x004fc8000bf05070 */
[----:B------:R-:W-:-:S09]  /*aa90*/  UISETP.NE.AND.EX UP0, UPT, UR5, URZ, UPT, UP0 ;  /* 0x000000ff0500728c */ /* 0x000fd2000bf05300 */
[----:B------:R-:W-:Y:S05]  /*aaa0*/  BRA.U UP0, `(.L_x_126) ;  /* 0x00000001000c7547 */ /* 0x000fea000b800000 */
[----:B------:R-:W-:-:S13]  /*aab0*/  FSETP.NEU.AND P0, PT, R81, RZ, PT ;  /* 0x000000ff5100720b */ /* 0x000fda0003f0d000 */
[----:B------:R-:W-:Y:S05]  /*aac0*/  @!P0 EXIT ;  /* 0x000000000000894d */ /* 0x000fea0003800000 */
[----:B------:R-:W-:Y:S05]  /*aad0*/  BRA `(.L_x_125) ;  /* 0x00000000002c7947 */ /* 0x000fea0003800000 */
.L_x_126:
[----:B------:R-:W-:Y:S01]  /*aae0*/  ISETP.NE.AND P0, PT, R172, RZ, PT ;  /* 0x000000ffac00720c */ /* 0x000fe20003f05270 */
[----:B------:R-:W-:-:S12]  /*aaf0*/  BSSY.RECONVERGENT B0, `(.L_x_125) ;  /* 0x0000009000007945 */ /* 0x000fd80003800200 */
[----:B------:R-:W-:Y:S05]  /*ab00*/  @P0 BRA `(.L_x_127) ;  /* 0x0000000000140947 */ /* 0x000fea0003800000 */
[----:B------:R-:W2:Y:S02]  /*ab10*/  LDCU.64 UR4, c[0x0][0x888] ;  /* 0x00011100ff0477ac */ /* 0x000ea40008000a00 */
[----:B--2---:R-:W-:-:S04]  /*ab20*/  ISETP.NE.U32.AND P0, PT, RZ, UR4, PT ;  /* 0x00000004ff007c0c */ /* 0x004fc8000bf05070 */
[----:B------:R-:W-:-:S13]  /*ab30*/  ISETP.NE.AND.EX P0, PT, RZ, UR5, PT, P0 ;  /* 0x00000005ff007c0c */ /* 0x000fda000bf05300 */
[----:B------:R-:W-:Y:S05]  /*ab40*/  @!P0 EXIT ;  /* 0x000000000000894d */ /* 0x000fea0003800000 */
[----:B------:R-:W-:Y:S05]  /*ab50*/  BRA `(.L_x_128) ;  /* 0x0000000000087947 */ /* 0x000fea0003800000 */
.L_x_127:
[----:B------:R-:W-:-:S13]  /*ab60*/  FSETP.NEU.AND P0, PT, R81, RZ, PT ;  /* 0x000000ff5100720b */ /* 0x000fda0003f0d000 */
[----:B------:R-:W-:Y:S05]  /*ab70*/  @!P0 EXIT ;  /* 0x000000000000894d */ /* 0x000fea0003800000 */
.L_x_128:
[----:B------:R-:W-:Y:S05]  /*ab80*/  BSYNC.RECONVERGENT B0 ;  /* 0x0000000000007941 */ /* 0x000fea0003800200 */
.L_x_125:
[----:B------:R-:W-:Y:S01]  /*ab90*/  ULEA UR4, UR51, UR48, 0x3 ;  /* 0x0000003033047291 */ /* 0x000fe2000f8e18ff */
[----:B------:R-:W-:-:S04]  /*aba0*/  DEPBAR.LE SB0, 0x0 ;  /* 0x000080000000791a */ /* 0x000fc80000000000 */
[----:B------:R-:W-:-:S04]  /*abb0*/  UIADD3 UR4, UPT, UPT, UR4, 0x60, URZ ;  /* 0x0000006004047890 */ /* 0x000fc8000fffe0ff */
[----:B------:R-:W-:-:S09]  /*abc0*/  UPRMT UR4, UR37, 0x654, UR4 ;  /* 0x0000065425047896 */ /* 0x000fd20008000004 */
[----:B------:R-:W-:Y:S01]  /*abd0*/  SYNCS.ARRIVE.TRANS64.RED.A1T0 RZ, [UR4], RZ ;  /* 0x000000ffffff79a7 */ /* 0x000fe20008100404 */
[----:B------:R-:W-:Y:S05]  /*abe0*/  EXIT ;  /* 0x000000000000794d */ /* 0x000fea0003800000 */
.L_x_19:
[----:B--2---:R2:W1:Y:S02]  /*abf0*/  SYNCS.PHASECHK.TRANS64.TRYWAIT P0, [R3+URZ+0xe0], R2 ;  /* 0x0000e002030075a7 */ /* 0x00446400080011ff */
[----:B-1----:R-:W-:Y:S05]  /*ac00*/  @!P0 NANOSLEEP.SYNCS 0x989680 ;  /* 0x009896800000895d */ /* 0x002fea0003900000 */
[----:B------:R-:W1:Y:S02]  /*ac10*/  @!P0 SYNCS.PHASECHK.TRANS64 P0, [R3+URZ+0xe0], R2 ;  /* 0x0000e002030085a7 */ /* 0x000e6400080010ff */
[----:B-1----:R-:W-:Y:S05]  /*ac20*/  @!P0 BRA `(.L_x_19) ;  /* 0xfffffffc00f08947 */ /* 0x002fea000383ffff */
[----:B------:R-:W-:Y:S05]  /*ac30*/  BRA `(.L_x_129) ;  /* 0xffffff68005c7947 */ /* 0x000fea000383ffff */
.L_x_22:
[----:B-1----:R-:W-:-:S07]  /*ac40*/  MOV R2, UR33 ;  /* 0x0000002100027c02 */ /* 0x002fce0008000f00 */
.L_x_130:
[----:B-1----:R1:W2:Y:S02]  /*ac50*/  SYNCS.PHASECHK.TRANS64.TRYWAIT P0, [R2+URZ+0x20], R5 ;  /* 0x00002005020075a7 */ /* 0x0022a400080011ff */
[----:B--2---:R-:W-:Y:S05]  /*ac60*/  @!P0 NANOSLEEP.SYNCS 0x989680 ;  /* 0x009896800000895d */ /* 0x004fea0003900000 */
[----:B------:R-:W2:Y:S02]  /*ac70*/  @!P0 SYNCS.PHASECHK.TRANS64 P0, [R2+URZ+0x20], R5 ;  /* 0x00002005020085a7 */ /* 0x000ea400080010ff */
[----:B--2---:R-:W-:Y:S05]  /*ac80*/  @!P0 BRA `(.L_x_130) ;  /* 0xfffffffc00f08947 */ /* 0x004fea000383ffff */
[----:B------:R-:W-:Y:S05]  /*ac90*/  BRA `(.L_x_21) ;  /* 0xffffff6800ac7947 */ /* 0x000fea000383ffff */
.L_x_28:
[----:B-1----:R-:W-:-:S07]  /*aca0*/  MOV R2, UR17 ;  /* 0x0000001100027c02 */ /* 0x002fce0008000f00 */
.L_x_131:
[----:B-1----:R1:W2:Y:S02]  /*acb0*/  SYNCS.PHASECHK.TRANS64.TRYWAIT P0, [R2+URZ+0x20], R5 ;  /* 0x00002005020075a7 */ /* 0x0022a400080011ff */
[----:B--2---:R-:W-:Y:S05]  /*acc0*/  @!P0 NANOSLEEP.SYNCS 0x989680 ;  /* 0x009896800000895d */ /* 0x004fea0003900000 */
[----:B------:R-:W2:Y:S02]  /*acd0*/  @!P0 SYNCS.PHASECHK.TRANS64 P0, [R2+URZ+0x20], R5 ;  /* 0x00002005020085a7 */ /* 0x000ea400080010ff */
[----:B--2---:R-:W-:Y:S05]  /*ace0*/  @!P0 BRA `(.L_x_131) ;  /* 0xfffffffc00f08947 */ /* 0x004fea000383ffff */
[----:B------:R-:W-:Y:S05]  /*acf0*/  BRA `(.L_x_27) ;  /* 0xffffff6c00547947 */ /* 0x000fea000383ffff */
.L_x_32:
[----:B-1----:R1:W2:Y:S02]  /*ad00*/  SYNCS.PHASECHK.TRANS64.TRYWAIT P0, [R2+URZ+0x90], R3 ;  /* 0x00009003020075a7 */ /* 0x0022a400080011ff */
[----:B--2---:R-:W-:Y:S05]  /*ad10*/  @!P0 NANOSLEEP.SYNCS 0x989680 ;  /* 0x009896800000895d */ /* 0x004fea0003900000 */
[----:B------:R-:W2:Y:S02]  /*ad20*/  @!P0 SYNCS.PHASECHK.TRANS64 P0, [R2+URZ+0x90], R3 ;  /* 0x00009003020085a7 */ /* 0x000ea400080010ff */
[----:B--2---:R-:W-:Y:S05]  /*ad30*/  @!P0 BRA `(.L_x_32) ;  /* 0xfffffffc00f08947 */ /* 0x004fea000383ffff */
[----:B------:R-:W-:Y:S05]  /*ad40*/  BRA `(.L_x_132) ;  /* 0xffffff6c00e47947 */ /* 0x000fea000383ffff */
.L_x_36:
[----:B----4-:R-:W-:-:S07]  /*ad50*/  MOV R0, UR5 ;  /* 0x0000000500007c02 */ /* 0x010fce0008000f00 */
.L_x_133:
[----:B-1----:R1:W2:Y:S02]  /*ad60*/  SYNCS.PHASECHK.TRANS64.TRYWAIT P0, [R0+URZ], R3 ;  /* 0x00000003000075a7 */ /* 0x0022a400080011ff */
[----:B--2---:R-:W-:Y:S05]  /*ad70*/  @!P0 NANOSLEEP.SYNCS 0x989680 ;  /* 0x009896800000895d */ /* 0x004fea0003900000 */
[----:B------:R-:W2:Y:S02]  /*ad80*/  @!P0 SYNCS.PHASECHK.TRANS64 P0, [R0+URZ], R3 ;  /* 0x00000003000085a7 */ /* 0x000ea400080010ff */
[----:B--2---:R-:W-:Y:S05]  /*ad90*/  @!P0 BRA `(.L_x_133) ;  /* 0xfffffffc00f08947 */ /* 0x004fea000383ffff */
[----:B------:R-:W-:Y:S05]  /*ada0*/  BRA `(.L_x_134) ;  /* 0xffffff7400547947 */ /* 0x000fea000383ffff */
.L_x_37:
[----:B----4-:R-:W-:-:S07]  /*adb0*/  MOV R0, UR5 ;  /* 0x0000000500007c02 */ /* 0x010fce0008000f00 */
.L_x_135:
[----:B-1----:R1:W2:Y:S02]  /*adc0*/  SYNCS.PHASECHK.TRANS64.TRYWAIT P0, [R0+URZ], R3 ;  /* 0x00000003000075a7 */ /* 0x0022a400080011ff */
[----:B--2---:R-:W-:Y:S05]  /*add0*/  @!P0 NANOSLEEP.SYNCS 0x989680 ;  /* 0x009896800000895d */ /* 0x004fea0003900000 */
[----:B------:R-:W2:Y:S02]  /*ade0*/  @!P0 SYNCS.PHASECHK.TRANS64 P0, [R0+URZ], R3 ;  /* 0x00000003000085a7 */ /* 0x000ea400080010ff */
[----:B--2---:R-:W-:Y:S05]  /*adf0*/  @!P0 BRA `(.L_x_135) ;  /* 0xfffffffc00f08947 */ /* 0x004fea000383ffff */
[----:B------:R-:W-:Y:S05]  /*ae00*/  BRA `(.L_x_136) ;  /* 0xffffff7400607947 */ /* 0x000fea000383ffff */
.L_x_38:
[----:B----4-:R-:W-:-:S07]  /*ae10*/  MOV R0, UR5 ;  /* 0x0000000500007c02 */ /* 0x010fce0008000f00 */
.L_x_137:
[----:B-1----:R1:W2:Y:S02]  /*ae20*/  SYNCS.PHASECHK.TRANS64.TRYWAIT P0, [R0+URZ], R3 ;  /* 0x00000003000075a7 */ /* 0x0022a400080011ff */
[----:B--2---:R-:W-:Y:S05]  /*ae30*/  @!P0 NANOSLEEP.SYNCS 0x989680 ;  /* 0x009896800000895d */ /* 0x004fea0003900000 */
[----:B------:R-:W2:Y:S02]  /*ae40*/  @!P0 SYNCS.PHASECHK.TRANS64 P0, [R0+URZ], R3 ;  /* 0x00000003000085a7 */ /* 0x000ea400080010ff */
[----:B--2---:R-:W-:Y:S05]  /*ae50*/  @!P0 BRA `(.L_x_137) ;  /* 0xfffffffc00f08947 */ /* 0x004fea000383ffff */
[----:B------:R-:W-:Y:S05]  /*ae60*/  BRA `(.L_x_138) ;  /* 0xffffff74006c7947 */ /* 0x000fea000383ffff */
.L_x_41:
[----:B-1----:R1:W2:Y:S02]  /*ae70*/  SYNCS.PHASECHK.TRANS64.TRYWAIT P0, [R0+URZ+0xd0], R5 ;  /* 0x0000d005000075a7 */ /* 0x0022a400080011ff */
[----:B--2---:R-:W-:Y:S05]  /*ae80*/  @!P0 NANOSLEEP.SYNCS 0x989680 ;  /* 0x009896800000895d */ /* 0x004fea0003900000 */
[----:B------:R-:W2:Y:S02]  /*ae90*/  @!P0 SYNCS.PHASECHK.TRANS64 P0, [R0+URZ+0xd0], R5 ;  /* 0x0000d005000085a7 */ /* 0x000ea400080010ff */
[----:B--2---:R-:W-:Y:S05]  /*aea0*/  @!P0 BRA `(.L_x_41) ;  /* 0xfffffffc00f08947 */ /* 0x004fea000383ffff */
[----:B------:R-:W-:Y:S05]  /*aeb0*/  BRA `(.L_x_139) ;  /* 0xffffff7400c87947 */ /* 0x000fea000383ffff */
.L_x_42:
[----:B------:R-:W-:-:S07]  /*aec0*/  MOV R0, UR5 ;  /* 0x0000000500007c02 */ /* 0x000fce0008000f00 */
.L_x_140:
[----:B-1----:R1:W2:Y:S02]  /*aed0*/  SYNCS.PHASECHK.TRANS64.TRYWAIT P0, [R0+URZ+0xa0], R5 ;  /* 0x0000a005000075a7 */ /* 0x0022a400080011ff */
[----:B--2---:R-:W-:Y:S05]  /*aee0*/  @!P0 NANOSLEEP.SYNCS 0x989680 ;  /* 0x009896800000895d */ /* 0x004fea0003900000 */
[----:B------:R-:W2:Y:S02]  /*aef0*/  @!P0 SYNCS.PHASECHK.TRANS64 P0, [R0+URZ+0xa0], R5 ;  /* 0x0000a005000085a7 */ /* 0x000ea400080010ff */
[----:B--2---:R-:W-:Y:S05]  /*af00*/  @!P0 BRA `(.L_x_140) ;  /* 0xfffffffc00f08947 */ /* 0x004fea000383ffff */
[----:B------:R-:W-:Y:S05]  /*af10*/  BRA `(.L_x_141) ;  /* 0xffffff7400d87947 */ /* 0x000fea000383ffff */
.L_x_43:
[----:B-1----:R1:W2:Y:S02]  /*af20*/  SYNCS.PHASECHK.TRANS64.TRYWAIT P1, [R0+URZ+0x90], R5 ;  /* 0x00009005000075a7 */ /* 0x0022a400080211ff */
[----:B--2---:R-:W-:Y:S05]  /*af30*/  @!P1 NANOSLEEP.SYNCS 0x989680 ;  /* 0x009896800000995d */ /* 0x004fea0003900000 */
[----:B------:R-:W2:Y:S02]  /*af40*/  @!P1 SYNCS.PHASECHK.TRANS64 P1, [R0+URZ+0x90], R5 ;  /* 0x00009005000095a7 */ /* 0x000ea400080210ff */
[----:B--2---:R-:W-:Y:S05]  /*af50*/  @!P1 BRA `(.L_x_43) ;  /* 0xfffffffc00f09947 */ /* 0x004fea000383ffff */
[----:B------:R-:W-:Y:S05]  /*af60*/  BRA `(.L_x_142) ;  /* 0xffffff7800087947 */ /* 0x000fea000383ffff */
.L_x_46:
[----:B------:R-:W-:-:S07]  /*af70*/  MOV R0, UR5 ;  /* 0x0000000500007c02 */ /* 0x000fce0008000f00 */
.L_x_143:
[----:B-1----:R1:W2:Y:S02]  /*af80*/  SYNCS.PHASECHK.TRANS64.TRYWAIT P0, [R0+URZ+0xa0], R3 ;  /* 0x0000a003000075a7 */ /* 0x0022a400080011ff */
[----:B--2---:R-:W-:Y:S05]  /*af90*/  @!P0 NANOSLEEP.SYNCS 0x989680 ;  /* 0x009896800000895d */ /* 0x004fea0003900000 */
[----:B------:R-:W2:Y:S02]  /*afa0*/  @!P0 SYNCS.PHASECHK.TRANS64 P0, [R0+URZ+0xa0], R3 ;  /* 0x0000a003000085a7 */ /* 0x000ea400080010ff */
[----:B--2---:R-:W-:Y:S05]  /*afb0*/  @!P0 BRA `(.L_x_143) ;  /* 0xfffffffc00f08947 */ /* 0x004fea000383ffff */
[----:B------:R-:W-:Y:S05]  /*afc0*/  BRA `(.L_x_45) ;  /* 0xffffff78005c7947 */ /* 0x000fea000383ffff */
.L_x_53:
[----:B-1----:R1:W2:Y:S02]  /*afd0*/  SYNCS.PHASECHK.TRANS64.TRYWAIT P1, [R0+URZ+0x90], R5 ;  /* 0x00009005000075a7 */ /* 0x0022a400080211ff */
[----:B--2---:R-:W-:Y:S05]  /*afe0*/  @!P1 NANOSLEEP.SYNCS 0x989680 ;  /* 0x009896800000995d */ /* 0x004fea0003900000 */
[----:B------:R-:W2:Y:S02]  /*aff0*/  @!P1 SYNCS.PHASECHK.TRANS64 P1, [R0+URZ+0x90], R5 ;  /* 0x00009005000095a7 */ /* 0x000ea400080210ff */
[----:B--2---:R-:W-:Y:S05]  /*b000*/  @!P1 BRA `(.L_x_53) ;  /* 0xfffffffc00f09947 */ /* 0x004fea000383ffff */
[----:B------:R-:W-:Y:S05]  /*b010*/  BRA `(.L_x_144) ;  /* 0xffffff7c00bc7947 */ /* 0x000fea000383ffff */
.L_x_54:
[----:B------:R-:W-:-:S07]  /*b020*/  MOV R3, UR8 ;  /* 0x0000000800037c02 */ /* 0x000fce0008000f00 */
.L_x_145:
[----:B-1----:R1:W2:Y:S02]  /*b030*/  SYNCS.PHASECHK.TRANS64.TRYWAIT P0, [R3+URZ+0xc0], R0 ;  /* 0x0000c000030075a7 */ /* 0x0022a400080011ff */
[----:B--2---:R-:W-:Y:S05]  /*b040*/  @!P0 NANOSLEEP.SYNCS 0x989680 ;  /* 0x009896800000895d */ /* 0x004fea0003900000 */
[----:B------:R-:W2:Y:S02]  /*b050*/  @!P0 SYNCS.PHASECHK.TRANS64 P0, [R3+URZ+0xc0], R0 ;  /* 0x0000c000030085a7 */ /* 0x000ea400080010ff */
[----:B--2---:R-:W-:Y:S05]  /*b060*/  @!P0 BRA `(.L_x_145) ;  /* 0xfffffffc00f08947 */ /* 0x004fea000383ffff */
[----:B------:R-:W-:Y:S05]  /*b070*/  BRA `(.L_x_146) ;  /* 0xffffff7c00f47947 */ /* 0x000fea000383ffff */
.L_x_57:
[----:B------:R-:W-:Y:S07]  /*b080*/  MOV R0, UR7 ;  /* 0x0000000700007c02 */ /* 0x000fee0008000f00 */
.L_x_147:
[----:B-1----:R1:W2:Y:S02]  /*b090*/  SYNCS.PHASECHK.TRANS64.TRYWAIT P0, [R0+URZ], R3 ;  /* 0x00000003000075a7 */ /* 0x0022a400080011ff */
[----:B--2---:R-:W-:Y:S05]  /*b0a0*/  @!P0 NANOSLEEP.SYNCS 0x989680 ;  /* 0x009896800000895d */ /* 0x004fea0003900000 */
[----:B------:R-:W2:Y:S02]  /*b0b0*/  @!P0 SYNCS.PHASECHK.TRANS64 P0, [R0+URZ], R3 ;  /* 0x00000003000085a7 */ /* 0x000ea400080010ff */
[----:B--2---:R-:W-:Y:S05]  /*b0c0*/  @!P0 BRA `(.L_x_147) ;  /* 0xfffffffc00f08947 */ /* 0x004fea000383ffff */
[----:B------:R-:W-:Y:S05]  /*b0d0*/  BRA `(.L_x_56) ;  /* 0xffffff8000107947 */ /* 0x000fea000383ffff */
.L_x_60:
[----:B------:R-:W-:-:S07]  /*b0e0*/  MOV R0, UR5 ;  /* 0x0000000500007c02 */ /* 0x000fce0008000f00 */
.L_x_148:
[----:B--2---:R2:W3:Y:S02]  /*b0f0*/  SYNCS.PHASECHK.TRANS64.TRYWAIT P0, [R0+URZ], R3 ;  /* 0x00000003000075a7 */ /* 0x0044e400080011ff */
[----:B---3--:R-:W-:Y:S05]  /*b100*/  @!P0 NANOSLEEP.SYNCS 0x989680 ;  /* 0x009896800000895d */ /* 0x008fea0003900000 */
[----:B------:R-:W3:Y:S02]  /*b110*/  @!P0 SYNCS.PHASECHK.TRANS64 P0, [R0+URZ], R3 ;  /* 0x00000003000085a7 */ /* 0x000ee400080010ff */
[----:B---3--:R-:W-:Y:S05]  /*b120*/  @!P0 BRA `(.L_x_148) ;  /* 0xfffffffc00f08947 */ /* 0x008fea000383ffff */
[----:B------:R-:W-:Y:S05]  /*b130*/  BRA `(.L_x_149) ;  /* 0xffffff8000c47947 */ /* 0x000fea000383ffff */
.L_x_61:
[----:B------:R-:W-:-:S07]  /*b140*/  MOV R0, UR7 ;  /* 0x0000000700007c02 */ /* 0x000fce0008000f00 */
.L_x_150:
[----:B--2---:R2:W3:Y:S02]  /*b150*/  SYNCS.PHASECHK.TRANS64.TRYWAIT P0, [R0+URZ], R3 ;  /* 0x00000003000075a7 */ /* 0x0044e400080011ff */
[----:B---3--:R-:W-:Y:S05]  /*b160*/  @!P0 NANOSLEEP.SYNCS 0x989680 ;  /* 0x009896800000895d */ /* 0x008fea0003900000 */
[----:B------:R-:W3:Y:S02]  /*b170*/  @!P0 SYNCS.PHASECHK.TRANS64 P0, [R0+URZ], R3 ;  /* 0x00000003000085a7 */ /* 0x000ee400080010ff */
[----:B---3--:R-:W-:Y:S05]  /*b180*/  @!P0 BRA `(.L_x_150) ;  /* 0xfffffffc00f08947 */ /* 0x008fea000383ffff */
[----:B------:R-:W-:Y:S05]  /*b190*/  BRA `(.L_x_151) ;  /* 0xffffff8000d07947 */ /* 0x000fea000383ffff */
.L_x_66:
[----:B--2---:R2:W3:Y:S02]  /*b1a0*/  SYNCS.PHASECHK.TRANS64.TRYWAIT P0, [R0+URZ+0x90], R3 ;  /* 0x00009003000075a7 */ /* 0x0044e400080011ff */
[----:B---3--:R-:W-:Y:S05]  /*b1b0*/  @!P0 NANOSLEEP.SYNCS 0x989680 ;  /* 0x009896800000895d */ /* 0x008fea0003900000 */
[----:B------:R-:W3:Y:S02]  /*b1c0*/  @!P0 SYNCS.PHASECHK.TRANS64 P0, [R0+URZ+0x90], R3 ;  /* 0x00009003000085a7 */ /* 0x000ee400080010ff */
[----:B---3--:R-:W-:Y:S05]  /*b1d0*/  @!P0 BRA `(.L_x_66) ;  /* 0xfffffffc00f08947 */ /* 0x008fea000383ffff */
[----:B------:R-:W-:Y:S05]  /*b1e0*/  BRA `(.L_x_152) ;  /* 0xffffff8400dc7947 */ /* 0x000fea000383ffff */
.L_x_69:
[----:B------:R-:W-:Y:S07]  /*b1f0*/  MOV R0, UR7 ;  /* 0x0000000700007c02 */ /* 0x000fee0008000f00 */
.L_x_153:
[----:B--2---:R2:W3:Y:S02]  /*b200*/  SYNCS.PHASECHK.TRANS64.TRYWAIT P0, [R0+URZ+0x88], R3 ;  /* 0x00008803000075a7 */ /* 0x0044e400080011ff */
[----:B---3--:R-:W-:Y:S05]  /*b210*/  @!P0 NANOSLEEP.SYNCS 0x989680 ;  /* 0x009896800000895d */ /* 0x008fea0003900000 */
[----:B------:R-:W3:Y:S02]  /*b220*/  @!P0 SYNCS.PHASECHK.TRANS64 P0, [R0+URZ+0x88], R3 ;  /* 0x00008803000085a7 */ /* 0x000ee400080010ff */
[----:B---3--:R-:W-:Y:S05]  /*b230*/  @!P0 BRA `(.L_x_153) ;  /* 0xfffffffc00f08947 */ /* 0x008fea000383ffff */
[----:B------:R-:W-:Y:S05]  /*b240*/  BRA `(.L_x_68) ;  /* 0xffffff8800bc7947 */ /* 0x000fea000383ffff */
.L_x_72:
[----:B------:R-:W-:Y:S07]  /*b250*/  MOV R3, UR7 ;  /* 0x0000000700037c02 */ /* 0x000fee0008000f00 */
.L_x_154:
[----:B-1----:R1:W2:Y:S02]  /*b260*/  SYNCS.PHASECHK.TRANS64.TRYWAIT P0, [R3+URZ+0x60], R12 ;  /* 0x0000600c030075a7 */ /* 0x0022a400080011ff */
[----:B--2---:R-:W-:Y:S05]  /*b270*/  @!P0 NANOSLEEP.SYNCS 0x989680 ;  /* 0x009896800000895d */ /* 0x004fea0003900000 */
[----:B------:R-:W2:Y:S02]  /*b280*/  @!P0 SYNCS.PHASECHK.TRANS64 P0, [R3+URZ+0x60], R12 ;  /* 0x0000600c030085a7 */ /* 0x000ea400080010ff */
[----:B--2---:R-:W-:Y:S05]  /*b290*/  @!P0 BRA `(.L_x_154) ;  /* 0xfffffffc00f08947 */ /* 0x004fea000383ffff */
[----:B------:R-:W-:Y:S05]  /*b2a0*/  BRA `(.L_x_155) ;  /* 0xffffff8c00347947 */ /* 0x000fea000383ffff */
.L_x_73:
[----:B-1----:R-:W-:Y:S07]  /*b2b0*/  MOV R3, UR7 ;  /* 0x0000000700037c02 */ /* 0x002fee0008000f00 */
.L_x_156:
[----:B-1----:R1:W2:Y:S02]  /*b2c0*/  SYNCS.PHASECHK.TRANS64.TRYWAIT P0, [R3+URZ+0x68], R12 ;  /* 0x0000680c030075a7 */ /* 0x0022a400080011ff */
[----:B--2---:R-:W-:Y:S05]  /*b2d0*/  @!P0 NANOSLEEP.SYNCS 0x989680 ;  /* 0x009896800000895d */ /* 0x004fea0003900000 */
[----:B------:R-:W2:Y:S02]  /*b2e0*/  @!P0 SYNCS.PHASECHK.TRANS64 P0, [R3+URZ+0x68], R12 ;  /* 0x0000680c030085a7 */ /* 0x000ea400080010ff */
[----:B--2---:R-:W-:Y:S05]  /*b2f0*/  @!P0 BRA `(.L_x_156) ;  /* 0xfffffffc00f08947 */ /* 0x004fea000383ffff */
[----:B------:R-:W-:Y:S05]  /*b300*/  BRA `(.L_x_157) ;  /* 0xffffff8c00707947 */ /* 0x000fea000383ffff */
.L_x_74:
[----:B-1----:R-:W-:Y:S07]  /*b310*/  MOV R3, UR7 ;  /* 0x0000000700037c02 */ /* 0x002fee0008000f00 */
.L_x_158:
[----:B-1----:R1:W2:Y:S02]  /*b320*/  SYNCS.PHASECHK.TRANS64.TRYWAIT P0, [R3+URZ+0x70], R12 ;  /* 0x0000700c030075a7 */ /* 0x0022a400080011ff */
[----:B--2---:R-:W-:Y:S05]  /*b330*/  @!P0 NANOSLEEP.SYNCS 0x989680 ;  /* 0x009896800000895d */ /* 0x004fea0003900000 */
[----:B------:R-:W2:Y:S02]  /*b340*/  @!P0 SYNCS.PHASECHK.TRANS64 P0, [R3+URZ+0x70], R12 ;  /* 0x0000700c030085a7 */ /* 0x000ea400080010ff */
[----:B--2---:R-:W-:Y:S05]  /*b350*/  @!P0 BRA `(.L_x_158) ;  /* 0xfffffffc00f08947 */ /* 0x004fea000383ffff */
[----:B------:R-:W-:Y:S05]  /*b360*/  BRA `(.L_x_159) ;  /* 0xffffff8c00b87947 */ /* 0x000fea000383ffff */
.L_x_75:
[----:B------:R-:W-:Y:S07]  /*b370*/  MOV R3, UR7 ;  /* 0x0000000700037c02 */ /* 0x000fee0008000f00 */
.L_x_160:
[----:B-1----:R1:W2:Y:S02]  /*b380*/  SYNCS.PHASECHK.TRANS64.TRYWAIT P0, [R3+URZ+0x78], R12 ;  /* 0x0000780c030075a7 */ /* 0x0022a400080011ff */
[----:B--2---:R-:W-:Y:S05]  /*b390*/  @!P0 NANOSLEEP.SYNCS 0x989680 ;  /* 0x009896800000895d */ /* 0x004fea0003900000 */
[----:B------:R-:W2:Y:S02]  /*b3a0*/  @!P0 SYNCS.PHASECHK.TRANS64 P0, [R3+URZ+0x78], R12 ;  /* 0x0000780c030085a7 */ /* 0x000ea400080010ff */
[----:B--2---:R-:W-:Y:S05]  /*b3b0*/  @!P0 BRA `(.L_x_160) ;  /* 0xfffffffc00f08947 */ /* 0x004fea000383ffff */
[----:B------:R-:W-:Y:S05]  /*b3c0*/  BRA `(.L_x_161) ;  /* 0xffffff9000407947 */ /* 0x000fea000383ffff */
.L_x_77:
[----:B------:R-:W-:-:S07]  /*b3d0*/  MOV R0, UR7 ;  /* 0x0000000700007c02 */ /* 0x000fce0008000f00 */
.L_x_162:
[----:B-1----:R1:W3:Y:S02]  /*b3e0*/  SYNCS.PHASECHK.TRANS64.TRYWAIT P0, [R0+URZ+0x60], R3 ;  /* 0x00006003000075a7 */ /* 0x0022e400080011ff */
[----:B---3--:R-:W-:Y:S05]  /*b3f0*/  @!P0 NANOSLEEP.SYNCS 0x989680 ;  /* 0x009896800000895d */ /* 0x008fea0003900000 */
[----:B------:R-:W3:Y:S02]  /*b400*/  @!P0 SYNCS.PHASECHK.TRANS64 P0, [R0+URZ+0x60], R3 ;  /* 0x00006003000085a7 */ /* 0x000ee400080010ff */
[----:B---3--:R-:W-:Y:S05]  /*b410*/  @!P0 BRA `(.L_x_162) ;  /* 0xfffffffc00f08947 */ /* 0x008fea000383ffff */
[----:B------:R-:W-:Y:S05]  /*b420*/  BRA `(.L_x_163) ;  /* 0xffffff9000b07947 */ /* 0x000fea000383ffff */
.L_x_78:
[----:B-1----:R-:W-:-:S07]  /*b430*/  MOV R0, UR7 ;  /* 0x0000000700007c02 */ /* 0x002fce0008000f00 */
.L_x_164:
[----:B-1----:R1:W3:Y:S02]  /*b440*/  SYNCS.PHASECHK.TRANS64.TRYWAIT P0, [R0+URZ+0x68], R3 ;  /* 0x00006803000075a7 */ /* 0x0022e400080011ff */
[----:B---3--:R-:W-:Y:S05]  /*b450*/  @!P0 NANOSLEEP.SYNCS 0x989680 ;  /* 0x009896800000895d */ /* 0x008fea0003900000 */
[----:B------:R-:W3:Y:S02]  /*b460*/  @!P0 SYNCS.PHASECHK.TRANS64 P0, [R0+URZ+0x68], R3 ;  /* 0x00006803000085a7 */ /* 0x000ee400080010ff */
[----:B---3--:R-:W-:Y:S05]  /*b470*/  @!P0 BRA `(.L_x_164) ;  /* 0xfffffffc00f08947 */ /* 0x008fea000383ffff */
[----:B------:R-:W-:Y:S05]  /*b480*/  BRA `(.L_x_165) ;  /* 0xffffff9000a07947 */ /* 0x000fea000383ffff */
.L_x_79:
[----:B-1----:R-:W-:-:S07]  /*b490*/  MOV R0, UR7 ;  /* 0x0000000700007c02 */ /* 0x002fce0008000f00 */
.L_x_166:
[----:B-1----:R1:W3:Y:S02]  /*b4a0*/  SYNCS.PHASECHK.TRANS64.TRYWAIT P0, [R0+URZ+0x70], R3 ;  /* 0x00007003000075a7 */ /* 0x0022e400080011ff */
[----:B---3--:R-:W-:Y:S05]  /*b4b0*/  @!P0 NANOSLEEP.SYNCS 0x989680 ;  /* 0x009896800000895d */ /* 0x008fea0003900000 */
[----:B------:R-:W3:Y:S02]  /*b4c0*/  @!P0 SYNCS.PHASECHK.TRANS64 P0, [R0+URZ+0x70], R3 ;  /* 0x00007003000085a7 */ /* 0x000ee400080010ff */
[----:B---3--:R-:W-:Y:S05]  /*b4d0*/  @!P0 BRA `(.L_x_166) ;  /* 0xfffffffc00f08947 */ /* 0x008fea000383ffff */
[----:B------:R-:W-:Y:S05]  /*b4e0*/  BRA `(.L_x_167) ;  /* 0xffffff9000907947 */ /* 0x000fea000383ffff */
.L_x_81:
[----:B--2---:R2:W4:Y:S02]  /*b4f0*/  SYNCS.PHASECHK.TRANS64.TRYWAIT P0, [R0+URZ+0x90], R3 ;  /* 0x00009003000075a7 */ /* 0x00452400080011ff */
[----:B----4-:R-:W-:Y:S05]  /*b500*/  @!P0 NANOSLEEP.SYNCS 0x989680 ;  /* 0x009896800000895d */ /* 0x010fea0003900000 */
[----:B------:R-:W4:Y:S02]  /*b510*/  @!P0 SYNCS.PHASECHK.TRANS64 P0, [R0+URZ+0x90], R3 ;  /* 0x00009003000085a7 */ /* 0x000f2400080010ff */
[----:B----4-:R-:W-:Y:S05]  /*b520*/  @!P0 BRA `(.L_x_81) ;  /* 0xfffffffc00f08947 */ /* 0x010fea000383ffff */
[----:B------:R-:W-:Y:S05]  /*b530*/  BRA `(.L_x_168) ;  /* 0xffffff9400647947 */ /* 0x000fea000383ffff */
.L_x_92:
[----:B-1----:R-:W-:Y:S04]  /*b540*/  MOV R3, UR48 ;  /* 0x0000003000037c02 */ /* 0x002fe80008000f00 */
[----:B------:R1:W3:Y:S03]  /*b550*/  SYNCS.PHASECHK.TRANS64.TRYWAIT P1, [R3+URZ+0x40], R4 ;  /* 0x00004004030075a7 */ /* 0x0002e600080211ff */
[----:B---3--:R-:W-:Y:S05]  /*b560*/  @!P1 NANOSLEEP.SYNCS 0x989680 ;  /* 0x009896800000995d */ /* 0x008fea0003900000 */
[----:B------:R-:W3:Y:S02]  /*b570*/  @!P1 SYNCS.PHASECHK.TRANS64 P1, [R3+URZ+0x40], R4 ;  /* 0x00004004030095a7 */ /* 0x000ee400080210ff */
[----:B---3--:R-:W-:Y:S05]  /*b580*/  @!P1 BRA `(.L_x_92) ;  /* 0xfffffffc00ec9947 */ /* 0x008fea000383ffff */
[----:B------:R-:W-:Y:S05]  /*b590*/  BRA `(.L_x_91) ;  /* 0xffffffa000b87947 */ /* 0x000fea000383ffff */
.L_x_94:
[----:B-1----:R1:W4:Y:S02]  /*b5a0*/  SYNCS.PHASECHK.TRANS64.TRYWAIT P0, [R87+URZ+0xb0], R0 ;  /* 0x0000b000570075a7 */ /* 0x00232400080011ff */
[----:B----4-:R-:W-:Y:S05]  /*b5b0*/  @!P0 NANOSLEEP.SYNCS 0x989680 ;  /* 0x009896800000895d */ /* 0x010fea0003900000 */
[----:B------:R-:W4:Y:S02]  /*b5c0*/  @!P0 SYNCS.PHASECHK.TRANS64 P0, [R87+URZ+0xb0], R0 ;  /* 0x0000b000570085a7 */ /* 0x000f2400080010ff */
[----:B----4-:R-:W-:Y:S05]  /*b5d0*/  @!P0 BRA `(.L_x_94) ;  /* 0xfffffffc00f08947 */ /* 0x010fea000383ffff */
[----:B------:R-:W-:Y:S05]  /*b5e0*/  BRA `(.L_x_93) ;  /* 0xffffffa400187947 */ /* 0x000fea000383ffff */
.L_x_103:
[----:B--2---:R2:W3:Y:S02]  /*b5f0*/  SYNCS.PHASECHK.TRANS64.TRYWAIT P0, [R3+URZ+0x40], R0 ;  /* 0x00004000030075a7 */ /* 0x0044e400080011ff */
[----:B---3--:R-:W-:Y:S05]  /*b600*/  @!P0 NANOSLEEP.SYNCS 0x989680 ;  /* 0x009896800000895d */ /* 0x008fea0003900000 */
[----:B------:R-:W3:Y:S02]  /*b610*/  @!P0 SYNCS.PHASECHK.TRANS64 P0, [R3+URZ+0x40], R0 ;  /* 0x00004000030085a7 */ /* 0x000ee400080010ff */
[----:B---3--:R-:W-:Y:S05]  /*b620*/  @!P0 BRA `(.L_x_103) ;  /* 0xfffffffc00f08947 */ /* 0x008fea000383ffff */
[----:B------:R-:W-:Y:S05]  /*b630*/  BRA `(.L_x_102) ;  /* 0xffffffb400e07947 */ /* 0x000fea000383ffff */
.L_x_111:
[----:B--2---:R2:W3:Y:S02]  /*b640*/  SYNCS.PHASECHK.TRANS64.TRYWAIT P0, [R0+URZ+0x40], R7 ;  /* 0x00004007000075a7 */ /* 0x0044e400080011ff */
[----:B---3--:R-:W-:Y:S05]  /*b650*/  @!P0 NANOSLEEP.SYNCS 0x989680 ;  /* 0x009896800000895d */ /* 0x008fea0003900000 */
[----:B------:R-:W3:Y:S02]  /*b660*/  @!P0 SYNCS.PHASECHK.TRANS64 P0, [R0+URZ+0x40], R7 ;  /* 0x00004007000085a7 */ /* 0x000ee400080010ff */
[----:B---3--:R-:W-:Y:S05]  /*b670*/  @!P0 BRA `(.L_x_111) ;  /* 0xfffffffc00f08947 */ /* 0x008fea000383ffff */
[----:B------:R-:W-:Y:S05]  /*b680*/  BRA `(.L_x_110) ;  /* 0xffffffc800d47947 */ /* 0x000fea000383ffff */
.L_x_119:
[----:B-1----:R1:W2:Y:S02]  /*b690*/  SYNCS.PHASECHK.TRANS64.TRYWAIT P0, [R3+URZ+0x40], R0 ;  /* 0x00004000030075a7 */ /* 0x0022a400080011ff */
[----:B--2---:R-:W-:Y:S05]  /*b6a0*/  @!P0 NANOSLEEP.SYNCS 0x989680 ;  /* 0x009896800000895d */ /* 0x004fea0003900000 */
[----:B------:R-:W2:Y:S02]  /*b6b0*/  @!P0 SYNCS.PHASECHK.TRANS64 P0, [R3+URZ+0x40], R0 ;  /* 0x00004000030085a7 */ /* 0x000ea400080010ff */
[----:B--2---:R-:W-:Y:S05]  /*b6c0*/  @!P0 BRA `(.L_x_119) ;  /* 0xfffffffc00f08947 */ /* 0x004fea000383ffff */
[----:B------:R-:W-:Y:S05]  /*b6d0*/  BRA `(.L_x_118) ;  /* 0xffffffdc00c87947 */ /* 0x000fea000383ffff */
        .weak           $__internal_0_$__cuda_sm10x_tcgen05_guardrail_trap_col_being_dealloced_not_returned_by_alloc
        .type           $__internal_0_$__cuda_sm10x_tcgen05_guardrail_trap_col_being_dealloced_not_returned_by_alloc,@function
        .size           $__internal_0_$__cuda_sm10x_tcgen05_guardrail_trap_col_being_dealloced_not_returned_by_alloc,($__internal_1_$__cuda_sm10x_tcgen05_guardrail_trap_phase_invalid_during_alloc - $__internal_0_$__cuda_sm10x_tcgen05_guardrail_trap_col_being_dealloced_not_returned_by_alloc)
$__internal_0_$__cuda_sm10x_tcgen05_guardrail_trap_col_being_dealloced_not_returned_by_alloc:
[----:B------:R-:W-:Y:S05]  /*b6e0*/  BPT.TRAP 0x1 ;  /* 0x000000040000795c */ /* 0x000fea0000300000 */
[----:B------:R-:W-:-:S04]  /*b6f0*/  HFMA2 R3, -RZ, RZ, 0, 0 ;  /* 0x00000000ff037431 */ /* 0x000fc800000001ff */
[----:B------:R-:W-:Y:S05]  /*b700*/  RET.REL.NODEC R2 `(_ZN7cutlass13device_kernelINS_4gemm6kernel13GemmUniversalIN4cute5tupleIJiiiiEEENS1_10collective13CollectiveMmaINS1_35MainloopSm100TmaUmmaWarpSpecializedILi4ELi2ELi2ENS5_IJNS4_1CILi1EEESB_SB_EEEEENS5_IJNSA_ILi128EEENSA_ILi256EEENSA_ILi32EEEEEENS_6half_tENS5_IJlSB_lEEESI_SJ_NS4_8TiledMMAINS4_8MMA_AtomIJNS4_20SM100_MMA_F16BF16_SSISI_SI_fLi128ELi256ELNS4_4UMMA5MajorE0ELSO_0ELNSN_7ScaleInE0ELSP_0EEEEEENS4_6LayoutISC_NS5_IJNSA_ILi0EEEST_ST_EEEEENS5_IJNS4_10UnderscoreESW_SW_EEEEENS4_13SM90_TMA_LOADENS4_14ComposedLayoutINS4_7SwizzleILi2ELi4ELi3EEENS4_18smem_ptr_flag_bitsILi16EEENSS_INS5_IJNSA_ILi8EEESG_EEENS5_IJSG_SB_EEEEEEEvNS4_8identityESZ_S19_vS1A_EENS_8epilogue10collective18CollectiveEpilogueINS1C_23Sm100TmaWarpSpecializedILi4ELi2ELi64ELb1ELb0EEEJSH_NS5_IJNSS_ISE_SB_EENSS_INSA_ILi64EEESB_EEEEESI_SJ_SI_SJ_NS1C_6fusion15FusionCallbacksIS1G_NS1L_17LinearCombinationISI_fSI_fLNS_15FloatRoundStyleE2EEESH_S1K_JEEENS4_5SM1004TMEM4LOAD26SM100_TMEM_LOAD_32dp32b64xESZ_NS10_INS11_ILi3ELi4ELi3EEES14_NSS_INS5_IJS15_S1I_EEENS5_IJS1I_SB_EEEEEEENS4_39AutoVectorizingCopyWithAssumedAlignmentILi128EEENS4_14SM90_TMA_STOREES1Z_S21_S21_EEEvvEEEEvNT_6ParamsE) ;  /* 0xffffff48023c7950 */ /* 0x000fea0003c3ffff */
        .weak           $__internal_1_$__cuda_sm10x_tcgen05_guardrail_trap_phase_invalid_during_alloc
        .type           $__internal_1_$__cuda_sm10x_tcgen05_guardrail_trap_phase_invalid_during_alloc,@function
        .size           $__internal_1_$__cuda_sm10x_tcgen05_guardrail_trap_phase_invalid_during_alloc,($__internal_2_$__cuda_sm10x_tcgen05_guardrail_trap_unallocated_columns_being_dealloced - $__internal_1_$__cuda_sm10x_tcgen05_guardrail_trap_phase_invalid_during_alloc)
$__internal_1_$__cuda_sm10x_tcgen05_guardrail_trap_phase_invalid_during_alloc:
[----:B------:R-:W-:Y:S05]  /*b710*/  BPT.TRAP 0x1 ;  /* 0x000000040000795c */ /* 0x000fea0000300000 */
[----:B------:R-:W-:-:S04]  /*b720*/  MOV R3, 0x0 ;  /* 0x0000000000037802 */ /* 0x000fc80000000f00 */
[----:B------:R-:W-:Y:S05]  /*b730*/  RET.REL.NODEC R2 `(_ZN7cutlass13device_kernelINS_4gemm6kernel13GemmUniversalIN4cute5tupleIJiiiiEEENS1_10collective13CollectiveMmaINS1_35MainloopSm100TmaUmmaWarpSpecializedILi4ELi2ELi2ENS5_IJNS4_1CILi1EEESB_SB_EEEEENS5_IJNSA_ILi128EEENSA_ILi256EEENSA_ILi32EEEEEENS_6half_tENS5_IJlSB_lEEESI_SJ_NS4_8TiledMMAINS4_8MMA_AtomIJNS4_20SM100_MMA_F16BF16_SSISI_SI_fLi128ELi256ELNS4_4UMMA5MajorE0ELSO_0ELNSN_7ScaleInE0ELSP_0EEEEEENS4_6LayoutISC_NS5_IJNSA_ILi0EEEST_ST_EEEEENS5_IJNS4_10UnderscoreESW_SW_EEEEENS4_13SM90_TMA_LOADENS4_14ComposedLayoutINS4_7SwizzleILi2ELi4ELi3EEENS4_18smem_ptr_flag_bitsILi16EEENSS_INS5_IJNSA_ILi8EEESG_EEENS5_IJSG_SB_EEEEEEEvNS4_8identityESZ_S19_vS1A_EENS_8epilogue10collective18CollectiveEpilogueINS1C_23Sm100TmaWarpSpecializedILi4ELi2ELi64ELb1ELb0EEEJSH_NS5_IJNSS_ISE_SB_EENSS_INSA_ILi64EEESB_EEEEESI_SJ_SI_SJ_NS1C_6fusion15FusionCallbacksIS1G_NS1L_17LinearCombinationISI_fSI_fLNS_15FloatRoundStyleE2EEESH_S1K_JEEENS4_5SM1004TMEM4LOAD26SM100_TMEM_LOAD_32dp32b64xESZ_NS10_INS11_ILi3ELi4ELi3EEES14_NSS_INS5_IJS15_S1I_EEENS5_IJS1I_SB_EEEEEEENS4_39AutoVectorizingCopyWithAssumedAlignmentILi128EEENS4_14SM90_TMA_STOREES1Z_S21_S21_EEEvvEEEEvNT_6ParamsE) ;  /* 0xffffff4802307950 */ /* 0x000fea0003c3ffff */
        .weak           $__internal_2_$__cuda_sm10x_tcgen05_guardrail_trap_unallocated_columns_being_dealloced
        .type           $__internal_2_$__cuda_sm10x_tcgen05_guardrail_trap_unallocated_columns_being_dealloced,@function
        .size           $__internal_2_$__cuda_sm10x_tcgen05_guardrail_trap_unallocated_columns_being_dealloced,(.L_x_170 - $__internal_2_$__cuda_sm10x_tcgen05_guardrail_trap_unallocated_columns_being_dealloced)
$__internal_2_$__cuda_sm10x_tcgen05_guardrail_trap_unallocated_columns_being_dealloced:
[----:B------:R-:W-:Y:S05]  /*b740*/  BPT.TRAP 0x1 ;  /* 0x000000040000795c */ /* 0x000fea0000300000 */
[----:B------:R-:W-:-:S04]  /*b750*/  HFMA2 R3, -RZ, RZ, 0, 0 ;  /* 0x00000000ff037431 */ /* 0x000fc800000001ff */
[----:B------:R-:W-:Y:S05]  /*b760*/  RET.REL.NODEC R2 `(_ZN7cutlass13device_kernelINS_4gemm6kernel13GemmUniversalIN4cute5tupleIJiiiiEEENS1_10collective13CollectiveMmaINS1_35MainloopSm100TmaUmmaWarpSpecializedILi4ELi2ELi2ENS5_IJNS4_1CILi1EEESB_SB_EEEEENS5_IJNSA_ILi128EEENSA_ILi256EEENSA_ILi32EEEEEENS_6half_tENS5_IJlSB_lEEESI_SJ_NS4_8TiledMMAINS4_8MMA_AtomIJNS4_20SM100_MMA_F16BF16_SSISI_SI_fLi128ELi256ELNS4_4UMMA5MajorE0ELSO_0ELNSN_7ScaleInE0ELSP_0EEEEEENS4_6LayoutISC_NS5_IJNSA_ILi0EEEST_ST_EEEEENS5_IJNS4_10UnderscoreESW_SW_EEEEENS4_13SM90_TMA_LOADENS4_14ComposedLayoutINS4_7SwizzleILi2ELi4ELi3EEENS4_18smem_ptr_flag_bitsILi16EEENSS_INS5_IJNSA_ILi8EEESG_EEENS5_IJSG_SB_EEEEEEEvNS4_8identityESZ_S19_vS1A_EENS_8epilogue10collective18CollectiveEpilogueINS1C_23Sm100TmaWarpSpecializedILi4ELi2ELi64ELb1ELb0EEEJSH_NS5_IJNSS_ISE_SB_EENSS_INSA_ILi64EEESB_EEEEESI_SJ_SI_SJ_NS1C_6fusion15FusionCallbacksIS1G_NS1L_17LinearCombinationISI_fSI_fLNS_15FloatRoundStyleE2EEESH_S1K_JEEENS4_5SM1004TMEM4LOAD26SM100_TMEM_LOAD_32dp32b64xESZ_NS10_INS11_ILi3ELi4ELi3EEES14_NSS_INS5_IJS15_S1I_EEENS5_IJS1I_SB_EEEEEEENS4_39AutoVectorizingCopyWithAssumedAlignmentILi128EEENS4_14SM90_TMA_STOREES1Z_S21_S21_EEEvvEEEEvNT_6ParamsE) ;  /* 0xffffff4802247950 */ /* 0x000fea0003c3ffff */
.L_x_169:
[----:B------:R-:W-:-:S00]  /*b770*/  BRA `(.L_x_169) ;  /* 0xfffffffc00fc7947 */ /* 0x000fc0000383ffff */
[----:B------:R-:W-:-:S00]  /*b780*/  NOP ;  /* 0x0000000000007918 */ /* 0x000fc00000000000 */
[----:B------:R-:W-:-:S00]  /*b790*/  NOP ;  /* 0x0000000000007918 */ /* 0x000fc00000000000 */
[----:B------:R-:W-:-:S00]  /*b7a0*/  NOP ;  /* 0x0000000000007918 */ /* 0x000fc00000000000 */
[----:B------:R-:W-:-:S00]  /*b7b0*/  NOP ;  /* 0x0000000000007918 */ /* 0x000fc00000000000 */
[----:B------:R-:W-:-:S00]  /*b7c0*/  NOP ;  /* 0x0000000000007918 */ /* 0x000fc00000000000 */
[----:B------:R-:W-:-:S00]  /*b7d0*/  NOP ;  /* 0x0000000000007918 */ /* 0x000fc00000000000 */
[----:B------:R-:W-:-:S00]  /*b7e0*/  NOP ;  /* 0x0000000000007918 */ /* 0x000fc00000000000 */
[----:B------:R-:W-:-:S00]  /*b7f0*/  NOP ;  /* 0x0000000000007918 */ /* 0x000fc00000000000 */
.L_x_170:


//--------------------- .nv.global.init           --------------------------
	.section	.nv.global.init,"aw",@progbits
.nv.global.init:
	.type		$str$27,@object
	.size		$str$27,($str$28 - $str$27)
$str$27:
        /*0000*/ 	.byte	0x28, 0x61, 0x64, 0x64, 0x72, 0x65, 0x73, 0x73, 0x20, 0x26, 0x20, 0x6d, 0x61, 0x73, 0x6b, 0x29
        /*0010*/ 	.byte	0x20, 0x3d, 0x3d, 0x20, 0x30, 0x00
	.type		$str$28,@object
	.size		$str$28,($str$26 - $str$28)
$str$28:
        /*0016*/ 	.byte	0x2f, 0x74, 0x6d, 0x70, 0x2f, 0x63, 0x75, 0x74, 0x6c, 0x61, 0x73, 0x73, 0x5f, 0x73, 0x77, 0x65
        /*0026*/ 	.byte	0x65, 0x70, 0x5f, 0x73, 0x72, 0x63, 0x2f, 0x69, 0x6e, 0x63, 0x6c, 0x75, 0x64, 0x65, 0x2f, 0x63
        /*0036*/ 	.byte	0x75, 0x74, 0x65, 0x2f, 0x70, 0x6f, 0x69, 0x6e, 0x74, 0x65, 0x72, 0x5f, 0x66, 0x6c, 0x61, 0x67
        /*0046*/ 	.byte	0x67, 0x65, 0x64, 0x2e, 0x68, 0x70, 0x70, 0x00
	.type		$str$26,@object
	.size		$str$26,($str$25 - $str$26)
$str$26:
        /*004e*/ 	.byte	0x2f, 0x74, 0x6d, 0x70, 0x2f, 0x63, 0x75, 0x74, 0x6c, 0x61, 0x73, 0x73, 0x5f, 0x73, 0x77, 0x65
        /*005e*/ 	.byte	0x65, 0x70, 0x5f, 0x73, 0x72, 0x63, 0x2f, 0x69, 0x6e, 0x63, 0x6c, 0x75, 0x64, 0x65, 0x2f, 0x63
        /*006e*/ 	.byte	0x75, 0x74, 0x65, 0x2f, 0x61, 0x74, 0x6f, 0x6d, 0x2f, 0x63, 0x6f, 0x70, 0x79, 0x5f, 0x74, 0x72
        /*007e*/ 	.byte	0x61, 0x69, 0x74, 0x73, 0x5f, 0x73, 0x6d, 0x31, 0x30, 0x30, 0x2e, 0x68, 0x70, 0x70, 0x00
	.type		$str$25,@object
	.size		$str$25,(__unnamed_1 - $str$25)
$str$25:
        /*008d*/ 	.byte	0x28, 0x28, 0x75, 0x69, 0x6e, 0x74, 0x33, 0x32, 0x5f, 0x74, 0x28, 0x74, 0x68, 0x72, 0x65, 0x61
        /*009d*/ 	.byte	0x64, 0x49, 0x64, 0x78, 0x2e, 0x78, 0x29, 0x20, 0x2f, 0x20, 0x33, 0x32, 0x29, 0x20, 0x25, 0x20
        /*00ad*/ 	.byte	0x34, 0x29, 0x20, 0x3d, 0x3d, 0x20, 0x28, 0x28, 0x28, 0x74, 0x6d, 0x65, 0x6d, 0x5f, 0x61, 0x64
        /*00bd*/ 	.byte	0x64, 0x72, 0x20, 0x3e, 0x3e, 0x20, 0x31, 0x36, 0x29, 0x20, 0x2f, 0x20, 0x33, 0x32, 0x29, 0x20
        /*00cd*/ 	.byte	0x25, 0x20, 0x34, 0x29, 0x00
	.type		__unnamed_1,@object
	.size		__unnamed_1,(__unnamed_2 - __unnamed_1)
__unnamed_1:
        /*00d2*/ 	.byte	0x61, 0x75, 0x74, 0x6f, 0x20, 0x63, 0x75, 0x74, 0x65, 0x3a, 0x3a, 0x61, 0x73, 0x5f, 0x70, 0x6f
        /* <DEDUP_REMOVED lines=24> */
        /*0262*/ 	.byte	0x3e, 0x3e, 0x3e, 0x3e, 0x5d, 0x00
	.type		__unnamed_2,@object
	.size		__unnamed_2,(.L_2 - __unnamed_2)
__unnamed_2:
        /* <DEDUP_REMOVED lines=43> */
        /*0518*/ 	.byte	0x74, 0x65, 0x3a, 0x3a, 0x43, 0x3c, 0x30, 0x3e, 0x3e, 0x3e, 0x3e, 0x5d, 0x00
.L_2:


//--------------------- .nv.shared._ZN7cutlass13device_kernelINS_4gemm6kernel13GemmUniversalIN4cute5tupleIJiiiiEEENS1_10collective13CollectiveMmaINS1_35MainloopSm100TmaUmmaWarpSpecializedILi4ELi2ELi2ENS5_IJNS4_1CILi1EEESB_SB_EEEEENS5_IJNSA_ILi128EEENSA_ILi256EEENSA_ILi32EEEEEENS_6half_tENS5_IJlSB_lEEESI_SJ_NS4_8TiledMMAINS4_8MMA_AtomIJNS4_20SM100_MMA_F16BF16_SSISI_SI_fLi128ELi256ELNS4_4UMMA5MajorE0ELSO_0ELNSN_7ScaleInE0ELSP_0EEEEEENS4_6LayoutISC_NS5_IJNSA_ILi0EEEST_ST_EEEEENS5_IJNS4_10UnderscoreESW_SW_EEEEENS4_13SM90_TMA_LOADENS4_14ComposedLayoutINS4_7SwizzleILi2ELi4ELi3EEENS4_18smem_ptr_flag_bitsILi16EEENSS_INS5_IJNSA_ILi8EEESG_EEENS5_IJSG_SB_EEEEEEEvNS4_8identityESZ_S19_vS1A_EENS_8epilogue10collective18CollectiveEpilogueINS1C_23Sm100TmaWarpSpecializedILi4ELi2ELi64ELb1ELb0EEEJSH_NS5_IJNSS_ISE_SB_EENSS_INSA_ILi64EEESB_EEEEESI_SJ_SI_SJ_NS1C_6fusion15FusionCallbacksIS1G_NS1L_17LinearCombinationISI_fSI_fLNS_15FloatRoundStyleE2EEESH_S1K_JEEENS4_5SM1004TMEM4LOAD26SM100_TMEM_LOAD_32dp32b64xESZ_NS10_INS11_ILi3ELi4ELi3EEES14_NSS_INS5_IJS15_S1I_EEENS5_IJS1I_SB_EEEEEEENS4_39AutoVectorizingCopyWithAssumedAlignmentILi128EEENS4_14SM90_TMA_STOREES1Z_S21_S21_EEEvvEEEEvNT_6ParamsE --------------------------
	.section	.nv.shared._ZN7cutlass13device_kernelINS_4gemm6kernel13GemmUniversalIN4cute5tupleIJiiiiEEENS1_10collective13CollectiveMmaINS1_35MainloopSm100TmaUmmaWarpSpecializedILi4ELi2ELi2ENS5_IJNS4_1CILi1EEESB_SB_EEEEENS5_IJNSA_ILi128EEENSA_ILi256EEENSA_ILi32EEEEEENS_6half_tENS5_IJlSB_lEEESI_SJ_NS4_8TiledMMAINS4_8MMA_AtomIJNS4_20SM100_MMA_F16BF16_SSISI_SI_fLi128ELi256ELNS4_4UMMA5MajorE0ELSO_0ELNSN_7ScaleInE0ELSP_0EEEEEENS4_6LayoutISC_NS5_IJNSA_ILi0EEEST_ST_EEEEENS5_IJNS4_10UnderscoreESW_SW_EEEEENS4_13SM90_TMA_LOADENS4_14ComposedLayoutINS4_7SwizzleILi2ELi4ELi3EEENS4_18smem_ptr_flag_bitsILi16EEENSS_INS5_IJNSA_ILi8EEESG_EEENS5_IJSG_SB_EEEEEEEvNS4_8identityESZ_S19_vS1A_EENS_8epilogue10collective18CollectiveEpilogueINS1C_23Sm100TmaWarpSpecializedILi4ELi2ELi64ELb1ELb0EEEJSH_NS5_IJNSS_ISE_SB_EENSS_INSA_ILi64EEESB_EEEEESI_SJ_SI_SJ_NS1C_6fusion15FusionCallbacksIS1G_NS1L_17LinearCombinationISI_fSI_fLNS_15FloatRoundStyleE2EEESH_S1K_JEEENS4_5SM1004TMEM4LOAD26SM100_TMEM_LOAD_32dp32b64xESZ_NS10_INS11_ILi3ELi4ELi3EEES14_NSS_INS5_IJS15_S1I_EEENS5_IJS1I_SB_EEEEEEENS4_39AutoVectorizingCopyWithAssumedAlignmentILi128EEENS4_14SM90_TMA_STOREES1Z_S21_S21_EEEvvEEEEvNT_6ParamsE,"aw",@nobits
	.sectionflags	@""
	.align	16
	.zero		1024


//--------------------- .nv.shared.reserved.0     --------------------------
	.section	.nv.shared.reserved.0,"aw",@nobits
	.weak		__nv_reservedSMEM_offset_0_alias
	.size		__nv_reservedSMEM_offset_0_alias, 0, 64
	.other		__nv_reservedSMEM_offset_0_alias,@"STO_CUDA_RESERVED_SHARED STV_DEFAULT"
__nv_reservedSMEM_offset_0_alias:
	.zero		0
.nv.shared.reserved.0:
	.zero		64
	.weak		__nv_reservedSMEM_tcgen05_partition
	.type		__nv_reservedSMEM_tcgen05_partition,@object
	.size		__nv_reservedSMEM_tcgen05_partition,(.L_0 - __nv_reservedSMEM_tcgen05_partition)
__nv_reservedSMEM_tcgen05_partition:
	.zero		32
.L_0:


//--------------------- .nv.global                --------------------------
	.section	.nv.global,"aw",@nobits
.nv.global:
	.type		_ZN40_INTERNAL_e476728f_4_k_cu_5fafa31a_302474cute1_E,@object
	.size		_ZN40_INTERNAL_e476728f_4_k_cu_5fafa31a_302474cute1_E,(_ZN40_INTERNAL_e476728f_4_k_cu_5fafa31a_302474cuda3std3__45__cpo6cbeginE - _ZN40_INTERNAL_e476728f_4_k_cu_5fafa31a_302474cute1_E)
_ZN40_INTERNAL_e476728f_4_k_cu_5fafa31a_302474cute1_E:
	.zero		1
	.type		_ZN40_INTERNAL_e476728f_4_k_cu_5fafa31a_302474cuda3std3__45__cpo6cbeginE,@object
	.size		_ZN40_INTERNAL_e476728f_4_k_cu_5fafa31a_302474cuda3std3__45__cpo6cbeginE,(_ZN40_INTERNAL_e476728f_4_k_cu_5fafa31a_302474cuda3std3__48in_placeE - _ZN40_INTERNAL_e476728f_4_k_cu_5fafa31a_302474cuda3std3__45__cpo6cbeginE)
_ZN40_INTERNAL_e476728f_4_k_cu_5fafa31a_302474cuda3std3__45__cpo6cbeginE:
	.zero		1
	.type		_ZN40_INTERNAL_e476728f_4_k_cu_5fafa31a_302474cuda3std3__48in_placeE,@object
	.size		_ZN40_INTERNAL_e476728f_4_k_cu_5fafa31a_302474cuda3std3__48in_placeE,(_ZN40_INTERNAL_e476728f_4_k_cu_5fafa31a_302474cuda3std6ranges3__45__cpo9iter_moveE - _ZN40_INTERNAL_e476728f_4_k_cu_5fafa31a_302474cuda3std3__48in_placeE)
_ZN40_INTERNAL_e476728f_4_k_cu_5fafa31a_302474cuda3std3__48in_placeE:
	.zero		1
	.type		_ZN40_INTERNAL_e476728f_4_k_cu_5fafa31a_302474cuda3std6ranges3__45__cpo9iter_moveE,@object
	.size		_ZN40_INTERNAL_e476728f_4_k_cu_5fafa31a_302474cuda3std6ranges3__45__cpo9iter_moveE,(_ZN40_INTERNAL_e476728f_4_k_cu_5fafa31a_302474cuda3std3__45__cpo5beginE - _ZN40_INTERNAL_e476728f_4_k_cu_5fafa31a_302474cuda3std6ranges3__45__cpo9iter_moveE)
_ZN40_INTERNAL_e476728f_4_k_cu_5fafa31a_302474cuda3std6ranges3__45__cpo9iter_moveE:
	.zero		1
	.type		_ZN40_INTERNAL_e476728f_4_k_cu_5fafa31a_302474cuda3std3__45__cpo5beginE,@object
	.size		_ZN40_INTERNAL_e476728f_4_k_cu_5fafa31a_302474cuda3std3__45__cpo5beginE,(_ZN40_INTERNAL_e476728f_4_k_cu_5fafa31a_302474cuda3std3__442_GLOBAL__N__e476728f_4_k_cu_5fafa31a_302476ignoreE - _ZN40_INTERNAL_e476728f_4_k_cu_5fafa31a_302474cuda3std3__45__cpo5beginE)
_ZN40_INTERNAL_e476728f_4_k_cu_5fafa31a_302474cuda3std3__45__cpo5beginE:
	.zero		1
	.type		_ZN40_INTERNAL_e476728f_4_k_cu_5fafa31a_302474cuda3std3__442_GLOBAL__N__e476728f_4_k_cu_5fafa31a_302476ignoreE,@object
	.size		_ZN40_INTERNAL_e476728f_4_k_cu_5fafa31a_302474cuda3std3__442_GLOBAL__N__e476728f_4_k_cu_5fafa31a_302476ignoreE,(_ZN40_INTERNAL_e476728f_4_k_cu_5fafa31a_302474cute7productE - _ZN40_INTERNAL_e476728f_4_k_cu_5fafa31a_302474cuda3std3__442_GLOBAL__N__e476728f_4_k_cu_5fafa31a_302476ignoreE)
_ZN40_INTERNAL_e476728f_4_k_cu_5fafa31a_302474cuda3std3__442_GLOBAL__N__e476728f_4_k_cu_5fafa31a_302476ignoreE:
	.zero		1
	.type		_ZN40_INTERNAL_e476728f_4_k_cu_5fafa31a_302474cute7productE,@object
	.size		_ZN40_INTERNAL_e476728f_4_k_cu_5fafa31a_302474cute7productE,(_ZN40_INTERNAL_e476728f_4_k_cu_5fafa31a_302474cuda3std3__45__cpo3endE - _ZN40_INTERNAL_e476728f_4_k_cu_5fafa31a_302474cute7productE)
_ZN40_INTERNAL_e476728f_4_k_cu_5fafa31a_302474cute7productE:
	.zero		1
	.type		_ZN40_INTERNAL_e476728f_4_k_cu_5fafa31a_302474cuda3std3__45__cpo3endE,@object
	.size		_ZN40_INTERNAL_e476728f_4_k_cu_5fafa31a_302474cuda3std3__45__cpo3endE,(_ZN40_INTERNAL_e476728f_4_k_cu_5fafa31a_302474cuda3std3__419piecewise_constructE - _ZN40_INTERNAL_e476728f_4_k_cu_5fafa31a_302474cuda3std3__45__cpo3endE)
_ZN40_INTERNAL_e476728f_4_k_cu_5fafa31a_302474cuda3std3__45__cpo3endE:
	.zero		1
	.type		_ZN40_INTERNAL_e476728f_4_k_cu_5fafa31a_302474cuda3std3__419piecewise_constructE,@object
	.size		_ZN40_INTERNAL_e476728f_4_k_cu_5fafa31a_302474cuda3std3__419piecewise_constructE,(_ZN40_INTERNAL_e476728f_4_k_cu_5fafa31a_302474cuda3std3__45__cpo4cendE - _ZN40_INTERNAL_e476728f_4_k_cu_5fafa31a_302474cuda3std3__419piecewise_constructE)
_ZN40_INTERNAL_e476728f_4_k_cu_5fafa31a_302474cuda3std3__419piecewise_constructE:
	.zero		1
	.type		_ZN40_INTERNAL_e476728f_4_k_cu_5fafa31a_302474cuda3std3__45__cpo4cendE,@object
	.size		_ZN40_INTERNAL_e476728f_4_k_cu_5fafa31a_302474cuda3std3__45__cpo4cendE,(_ZN40_INTERNAL_e476728f_4_k_cu_5fafa31a_302474cuda3std6ranges3__45__cpo4swapE - _ZN40_INTERNAL_e476728f_4_k_cu_5fafa31a_302474cuda3std3__45__cpo4cendE)
_ZN40_INTERNAL_e476728f_4_k_cu_5fafa31a_302474cuda3std3__45__cpo4cendE:
	.zero		1
	.type		_ZN40_INTERNAL_e476728f_4_k_cu_5fafa31a_302474cuda3std6ranges3__45__cpo4swapE,@object
	.size		_ZN40_INTERNAL_e476728f_4_k_cu_5fafa31a_302474cuda3std6ranges3__45__cpo4swapE,(.L_10 - _ZN40_INTERNAL_e476728f_4_k_cu_5fafa31a_302474cuda3std6ranges3__45__cpo4swapE)
_ZN40_INTERNAL_e476728f_4_k_cu_5fafa31a_302474cuda3std6ranges3__45__cpo4swapE:
	.zero		1
.L_10:


//--------------------- .nv.constant0._ZN7cutlass13device_kernelINS_4gemm6kernel13GemmUniversalIN4cute5tupleIJiiiiEEENS1_10collective13CollectiveMmaINS1_35MainloopSm100TmaUmmaWarpSpecializedILi4ELi2ELi2ENS5_IJNS4_1CILi1EEESB_SB_EEEEENS5_IJNSA_ILi128EEENSA_ILi256EEENSA_ILi32EEEEEENS_6half_tENS5_IJlSB_lEEESI_SJ_NS4_8TiledMMAINS4_8MMA_AtomIJNS4_20SM100_MMA_F16BF16_SSISI_SI_fLi128ELi256ELNS4_4UMMA5MajorE0ELSO_0ELNSN_7ScaleInE0ELSP_0EEEEEENS4_6LayoutISC_NS5_IJNSA_ILi0EEEST_ST_EEEEENS5_IJNS4_10UnderscoreESW_SW_EEEEENS4_13SM90_TMA_LOADENS4_14ComposedLayoutINS4_7SwizzleILi2ELi4ELi3EEENS4_18smem_ptr_flag_bitsILi16EEENSS_INS5_IJNSA_ILi8EEESG_EEENS5_IJSG_SB_EEEEEEEvNS4_8identityESZ_S19_vS1A_EENS_8epilogue10collective18CollectiveEpilogueINS1C_23Sm100TmaWarpSpecializedILi4ELi2ELi64ELb1ELb0EEEJSH_NS5_IJNSS_ISE_SB_EENSS_INSA_ILi64EEESB_EEEEESI_SJ_SI_SJ_NS1C_6fusion15FusionCallbacksIS1G_NS1L_17LinearCombinationISI_fSI_fLNS_15FloatRoundStyleE2EEESH_S1K_JEEENS4_5SM1004TMEM4LOAD26SM100_TMEM_LOAD_32dp32b64xESZ_NS10_INS11_ILi3ELi4ELi3EEES14_NSS_INS5_IJS15_S1I_EEENS5_IJS1I_SB_EEEEEEENS4_39AutoVectorizingCopyWithAssumedAlignmentILi128EEENS4_14SM90_TMA_STOREES1Z_S21_S21_EEEvvEEEEvNT_6ParamsE --------------------------
	.section	.nv.constant0._ZN7cutlass13device_kernelINS_4gemm6kernel13GemmUniversalIN4cute5tupleIJiiiiEEENS1_10collective13CollectiveMmaINS1_35MainloopSm100TmaUmmaWarpSpecializedILi4ELi2ELi2ENS5_IJNS4_1CILi1EEESB_SB_EEEEENS5_IJNSA_ILi128EEENSA_ILi256EEENSA_ILi32EEEEEENS_6half_tENS5_IJlSB_lEEESI_SJ_NS4_8TiledMMAINS4_8MMA_AtomIJNS4_20SM100_MMA_F16BF16_SSISI_SI_fLi128ELi256ELNS4_4UMMA5MajorE0ELSO_0ELNSN_7ScaleInE0ELSP_0EEEEEENS4_6LayoutISC_NS5_IJNSA_ILi0EEEST_ST_EEEEENS5_IJNS4_10UnderscoreESW_SW_EEEEENS4_13SM90_TMA_LOADENS4_14ComposedLayoutINS4_7SwizzleILi2ELi4ELi3EEENS4_18smem_ptr_flag_bitsILi16EEENSS_INS5_IJNSA_ILi8EEESG_EEENS5_IJSG_SB_EEEEEEEvNS4_8identityESZ_S19_vS1A_EENS_8epilogue10collective18CollectiveEpilogueINS1C_23Sm100TmaWarpSpecializedILi4ELi2ELi64ELb1ELb0EEEJSH_NS5_IJNSS_ISE_SB_EENSS_INSA_ILi64EEESB_EEEEESI_SJ_SI_SJ_NS1C_6fusion15FusionCallbacksIS1G_NS1L_17LinearCombinationISI_fSI_fLNS_15FloatRoundStyleE2EEESH_S1K_JEEENS4_5SM1004TMEM4LOAD26SM100_TMEM_LOAD_32dp32b64xESZ_NS10_INS11_ILi3ELi4ELi3EEES14_NSS_INS5_IJS15_S1I_EEENS5_IJS1I_SB_EEEEEEENS4_39AutoVectorizingCopyWithAssumedAlignmentILi128EEENS4_14SM90_TMA_STOREES1Z_S21_S21_EEEvvEEEEvNT_6ParamsE,"a",@progbits
	.sectionflags	@""
	.align	4
.nv.constant0._ZN7cutlass13device_kernelINS_4gemm6kernel13GemmUniversalIN4cute5tupleIJiiiiEEENS1_10collective13CollectiveMmaINS1_35MainloopSm100TmaUmmaWarpSpecializedILi4ELi2ELi2ENS5_IJNS4_1CILi1EEESB_SB_EEEEENS5_IJNSA_ILi128EEENSA_ILi256EEENSA_ILi32EEEEEENS_6half_tENS5_IJlSB_lEEESI_SJ_NS4_8TiledMMAINS4_8MMA_AtomIJNS4_20SM100_MMA_F16BF16_SSISI_SI_fLi128ELi256ELNS4_4UMMA5MajorE0ELSO_0ELNSN_7ScaleInE0ELSP_0EEEEEENS4_6LayoutISC_NS5_IJNSA_ILi0EEEST_ST_EEEEENS5_IJNS4_10UnderscoreESW_SW_EEEEENS4_13SM90_TMA_LOADENS4_14ComposedLayoutINS4_7SwizzleILi2ELi4ELi3EEENS4_18smem_ptr_flag_bitsILi16EEENSS_INS5_IJNSA_ILi8EEESG_EEENS5_IJSG_SB_EEEEEEEvNS4_8identityESZ_S19_vS1A_EENS_8epilogue10collective18CollectiveEpilogueINS1C_23Sm100TmaWarpSpecializedILi4ELi2ELi64ELb1ELb0EEEJSH_NS5_IJNSS_ISE_SB_EENSS_INSA_ILi64EEESB_EEEEESI_SJ_SI_SJ_NS1C_6fusion15FusionCallbacksIS1G_NS1L_17LinearCombinationISI_fSI_fLNS_15FloatRoundStyleE2EEESH_S1K_JEEENS4_5SM1004TMEM4LOAD26SM100_TMEM_LOAD_32dp32b64xESZ_NS10_INS11_ILi3ELi4ELi3EEES14_NSS_INS5_IJS15_S1I_EEENS5_IJS1I_SB_EEEEEEENS4_39AutoVectorizingCopyWithAssumedAlignmentILi128EEENS4_14SM90_TMA_STOREES1Z_S21_S21_EEEvvEEEEvNT_6ParamsE:
	.zero		2944


//--------------------- SYMBOLS --------------------------

	.type		.nv.reservedSmem.offset0,@object
	.size		.nv.reservedSmem.offset0,0x4
	.type		.nv.reservedSmem.cap,@object
	.size		.nv.reservedSmem.cap,0x4
	.type		__assertfail,@function
